	.target	sm_90a

	.elftype	@"ET_EXEC"


//--------------------- .note.nv.tkinfo           --------------------------
	.section	.note.nv.tkinfo,"",@"SHT_NOTE"
	.sectionflags	@"SHF_NOTE_NV_TKINFO"
	.tkinfo
        /*0018*/ 	.word	0x00000002
        /*0030*/ 	.string	""
        /*0030*/ 	.string	"ptxas"
        /*0030*/ 	.string	"Cuda compilation tools, release 13.0, V13.0.88"
        /*0030*/ 	.string	"Build cuda_13.0.r13.0/compiler.36424714_0"
        /*0030*/ 	.string	"-v  -suppress-debug-info  -lineinfo  -arch sm_90a "



//--------------------- .note.nv.cuinfo           --------------------------
	.section	.note.nv.cuinfo,"",@"SHT_NOTE"
	.sectionflags	@"SHF_NOTE_NV_CUINFO"
        /*0018*/ 	.short	0x0002
        /*001a*/ 	.short	0x005a
        /*001c*/ 	.short	0x0082
	.zero		2


//--------------------- .nv.info                  --------------------------
	.section	.nv.info,"",@"SHT_CUDA_INFO"
	.align	4


	//----- nvinfo : EIATTR_REGCOUNT
	.align		4
        /*0000*/ 	.byte	0x04, 0x2f
        /*0002*/ 	.short	(.L_1 - .L_0)
	.align		4
.L_0:
        /*0004*/ 	.word	index@(gluon_mma)
        /*0008*/ 	.word	0x000000ff


	//----- nvinfo : EIATTR_FRAME_SIZE
	.align		4
.L_1:
        /*000c*/ 	.byte	0x04, 0x11
        /*000e*/ 	.short	(.L_3 - .L_2)
	.align		4
.L_2:
        /*0010*/ 	.word	index@(gluon_mma)
        /*0014*/ 	.word	0x00000210


	//----- nvinfo : EIATTR_MIN_STACK_SIZE
	.align		4
.L_3:
        /*0018*/ 	.byte	0x04, 0x12
        /*001a*/ 	.short	(.L_5 - .L_4)
	.align		4
.L_4:
        /*001c*/ 	.word	index@(gluon_mma)
        /*0020*/ 	.word	0x00000210
.L_5:


//--------------------- .nv.compat                --------------------------
	.section	.nv.compat,"",@"SHT_CUDA_COMPAT_INFO"
	.align	4
        /*0000*/ 	.byte	0x02, 0x09, 0x01, 0x00, 0x02, 0x02, 0x04, 0x00, 0x02, 0x05, 0x05, 0x00, 0x03, 0x07, 0x01, 0x01
        /*0010*/ 	.byte	0x02, 0x03, 0x00, 0x00, 0x02, 0x06, 0x01, 0x00, 0x04, 0x0b, 0x08, 0x00, 0x00, 0x00, 0x00, 0x00
        /*0020*/ 	.byte	0x00, 0x00, 0x00, 0x00


//--------------------- .nv.info.gluon_mma        --------------------------
	.section	.nv.info.gluon_mma,"",@"SHT_CUDA_INFO"
	.sectionflags	@""
	.align	4


	//----- nvinfo : EIATTR_CUDA_API_VERSION
	.align		4
        /*0000*/ 	.byte	0x04, 0x37
        /*0002*/ 	.short	(.L_7 - .L_6)
.L_6:
        /*0004*/ 	.word	0x00000082


	//----- nvinfo : EIATTR_KPARAM_INFO
	.align		4
.L_7:
        /*0008*/ 	.byte	0x04, 0x17
        /*000a*/ 	.short	(.L_9 - .L_8)
.L_8:
        /*000c*/ 	.word	0x00000000
        /*0010*/ 	.short	0x0004
        /*0012*/ 	.short	0x0020
        /*0014*/ 	.byte	0x00, 0xf4, 0x21, 0x00


	//----- nvinfo : EIATTR_KPARAM_INFO
	.align		4
.L_9:
        /*0018*/ 	.byte	0x04, 0x17
        /*001a*/ 	.short	(.L_11 - .L_10)
.L_10:
        /*001c*/ 	.word	0x00000000
        /*0020*/ 	.short	0x0003
        /*0022*/ 	.short	0x0018
        /*0024*/ 	.byte	0x00, 0xf4, 0x21, 0x00


	//----- nvinfo : EIATTR_KPARAM_INFO
	.align		4
.L_11:
        /*0028*/ 	.byte	0x04, 0x17
        /*002a*/ 	.short	(.L_13 - .L_12)
.L_12:
        /*002c*/ 	.word	0x00000000
        /*0030*/ 	.short	0x0002
        /*0032*/ 	.short	0x0010
        /*0034*/ 	.byte	0x00, 0xf4, 0x21, 0x00


	//----- nvinfo : EIATTR_KPARAM_INFO
	.align		4
.L_13:
        /*0038*/ 	.byte	0x04, 0x17
        /*003a*/ 	.short	(.L_15 - .L_14)
.L_14:
        /*003c*/ 	.word	0x00000000
        /*0040*/ 	.short	0x0001
        /*0042*/ 	.short	0x0008
        /*0044*/ 	.byte	0x00, 0xf4, 0x21, 0x00


	//----- nvinfo : EIATTR_KPARAM_INFO
	.align		4
.L_15:
        /*0048*/ 	.byte	0x04, 0x17
        /*004a*/ 	.short	(.L_17 - .L_16)
.L_16:
        /*004c*/ 	.word	0x00000000
        /*0050*/ 	.short	0x0000
        /*0052*/ 	.short	0x0000
        /*0054*/ 	.byte	0x00, 0xf4, 0x21, 0x00


	//----- nvinfo : EIATTR_SPARSE_MMA_MASK
	.align		4
.L_17:
        /*0058*/ 	.byte	0x03, 0x50
        /*005a*/ 	.short	0x0000


	//----- nvinfo : EIATTR_MAXREG_COUNT
	.align		4
        /*005c*/ 	.byte	0x03, 0x1b
        /*005e*/ 	.short	0x00ff


	//----- nvinfo : EIATTR_NUM_BARRIERS
	.align		4
        /*0060*/ 	.byte	0x02, 0x4c
        /*0062*/ 	.byte	0x01
	.zero		1


	//----- nvinfo : EIATTR_ANNOTATIONS
	.align		4
        /*0064*/ 	.byte	0x04, 0x55
        /*0066*/ 	.short	(.L_19 - .L_18)


	//   ....[0]....
.L_18:
        /*0068*/ 	.word	0x00000001
        /*006c*/ 	.byte	0xf0, 0x32, 0x00, 0x00, 0x01, 0x00, 0x00, 0x00, 0x00, 0x33, 0x00, 0x00, 0x01, 0x00, 0x00, 0x00
        /* <DEDUP_REMOVED lines=118> */
        /*07dc*/ 	.byte	0x20, 0x7c, 0x00, 0x00, 0x01, 0x00, 0x00, 0x00, 0x30, 0x7c, 0x00, 0x00


	//----- nvinfo : EIATTR_MERCURY_ISA_VERSION
	.align		4
.L_19:
        /*07e8*/ 	.byte	0x03, 0x5f
        /*07ea*/ 	.short	0x0101


	//----- nvinfo : EIATTR_EXIT_INSTR_OFFSETS
	.align		4
        /*07ec*/ 	.byte	0x04, 0x1c
        /*07ee*/ 	.short	(.L_21 - .L_20)


	//   ....[0]....
.L_20:
        /*07f0*/ 	.word	0x00007da0


	//----- nvinfo : EIATTR_REQNTID
	.align		4
.L_21:
        /*07f4*/ 	.byte	0x04, 0x10
        /*07f6*/ 	.short	(.L_23 - .L_22)
.L_22:
        /*07f8*/ 	.word	0x00000100
        /*07fc*/ 	.word	0x00000001
        /*0800*/ 	.word	0x00000001


	//----- nvinfo : EIATTR_CBANK_PARAM_SIZE
	.align		4
.L_23:
        /*0804*/ 	.byte	0x03, 0x19
        /*0806*/ 	.short	0x0028


	//----- nvinfo : EIATTR_PARAM_CBANK
	.align		4
        /*0808*/ 	.byte	0x04, 0x0a
        /*080a*/ 	.short	(.L_25 - .L_24)
	.align		4
.L_24:
        /*080c*/ 	.word	index@(.nv.constant0.gluon_mma)
        /*0810*/ 	.short	0x0210
        /*0812*/ 	.short	0x0028


	//----- nvinfo : EIATTR_SW_WAR
	.align		4
.L_25:
        /*0814*/ 	.byte	0x04, 0x36
        /*0816*/ 	.short	(.L_27 - .L_26)
.L_26:
        /*0818*/ 	.word	0x00000008
.L_27:


//--------------------- .nv.callgraph             --------------------------
	.section	.nv.callgraph,"",@"SHT_CUDA_CALLGRAPH"
	.align	4
	.sectionentsize	8
	.align		4
        /*0000*/ 	.word	0x00000000
	.align		4
        /*0004*/ 	.word	0xffffffff
	.align		4
        /*0008*/ 	.word	0x00000000
	.align		4
        /*000c*/ 	.word	0xfffffffe
	.align		4
        /*0010*/ 	.word	0x00000000
	.align		4
        /*0014*/ 	.word	0xfffffffd
	.align		4
        /*0018*/ 	.word	0x00000000
	.align		4
        /*001c*/ 	.word	0xfffffffc


//--------------------- .text.gluon_mma           --------------------------
	.section	.text.gluon_mma,"ax",@progbits
	.align	128
        .global         gluon_mma
        .type           gluon_mma,@function
        .size           gluon_mma,(.L_x_1 - gluon_mma)
        .other          gluon_mma,@"STO_CUDA_ENTRY STV_DEFAULT"
gluon_mma:
.text.gluon_mma:
[----:B------:R-:W0:Y:S01]  /*0000*/  LDC R1, c[0x0][0x28] ;  /* 0x00000a00ff017b82 */ /* 0x000e220000000800 */
[----:B------:R-:W1:Y:S07]  /*0010*/  S2R R187, SR_TID.X ;  /* 0x0000000000bb7919 */ /* 0x000e6e0000002100 */
[----:B------:R-:W2:Y:S01]  /*0020*/  LDC.64 R98, c[0x0][0x210] ;  /* 0x00008400ff627b82 */ /* 0x000ea20000000a00 */
[----:B------:R-:W-:Y:S01]  /*0030*/  ULDC.64 UR16, c[0x0][0x208] ;  /* 0x0000820000107ab9 */ /* 0x000fe20000000a00 */
[----:B0-----:R-:W-:Y:S01]  /*0040*/  VIADD R1, R1, 0xfffffdf0 ;  /* 0xfffffdf001017836 */ /* 0x001fe20000000000 */
[----:B-1----:R-:W-:-:S02]  /*0050*/  SHF.R.U32.HI R0, RZ, 0x5, R187 ;  /* 0x00000005ff007819 */ /* 0x002fc400000116bb */
[C---:B------:R-:W-:Y:S02]  /*0060*/  LOP3.LUT R39, R187.reuse, 0xe0, RZ, 0xc0, !PT ;  /* 0x000000e0bb277812 */ /* 0x040fe400078ec0ff */
[----:B------:R-:W-:Y:S02]  /*0070*/  SGXT.U32 R0, R0, 0x3 ;  /* 0x000000030000781a */ /* 0x000fe40000000000 */
[----:B------:R-:W-:Y:S01]  /*0080*/  LOP3.LUT R37, R187, 0x1f, RZ, 0xc0, !PT ;  /* 0x0000001fbb257812 */ /* 0x000fe200078ec0ff */
[----:B------:R-:W-:Y:S01]  /*0090*/  IMAD.SHL.U32 R36, R39, 0x4, RZ ;  /* 0x0000000427247824 */ /* 0x000fe200078e00ff */
[C---:B------:R-:W-:Y:S02]  /*00a0*/  LOP3.LUT R137, R0.reuse, 0x20, RZ, 0xfc, !PT ;  /* 0x0000002000897812 */ /* 0x040fe400078efcff */
[C---:B------:R-:W-:Y:S02]  /*00b0*/  LOP3.LUT R129, R0.reuse, 0x40, RZ, 0xfc, !PT ;  /* 0x0000004000817812 */ /* 0x040fe400078efcff */
[C---:B------:R-:W-:Y:S01]  /*00c0*/  LOP3.LUT R141, R0.reuse, 0x10, RZ, 0xfc, !PT ;  /* 0x00000010008d7812 */ /* 0x040fe200078efcff */
[C---:B------:R-:W-:Y:S01]  /*00d0*/  IMAD.SHL.U32 R6, R137.reuse, 0x80, RZ ;  /* 0x0000008089067824 */ /* 0x040fe200078e00ff */
[----:B--2---:R-:W-:Y:S01]  /*00e0*/  LEA R66, P5, R137, R98, 0x8 ;  /* 0x0000006289427211 */ /* 0x004fe200078a40ff */
[----:B------:R-:W-:Y:S01]  /*00f0*/  IMAD.SHL.U32 R14, R129, 0x80, RZ ;  /* 0x00000080810e7824 */ /* 0x000fe200078e00ff */
[----:B------:R-:W-:-:S02]  /*0100*/  LOP3.LUT R127, R0, 0x60, RZ, 0xfc, !PT ;  /* 0x00000060007f7812 */ /* 0x000fc400078efcff */
[C---:B------:R-:W-:Y:S02]  /*0110*/  SHF.L.U32 R2, R141.reuse, 0x7, RZ ;  /* 0x000000078d027819 */ /* 0x040fe400000006ff */
[-C--:B------:R-:W-:Y:S01]  /*0120*/  LEA R50, P6, R141, R98.reuse, 0x8 ;  /* 0x000000628d327211 */ /* 0x080fe200078c40ff */
[----:B------:R-:W-:Y:S01]  /*0130*/  IMAD.SHL.U32 R22, R127, 0x80, RZ ;  /* 0x000000807f167824 */ /* 0x000fe200078e00ff */
[----:B------:R-:W-:Y:S02]  /*0140*/  LEA.HI.X R67, R6, R99, RZ, 0x1, P5 ;  /* 0x0000006306437211 */ /* 0x000fe400028f0cff */
[C---:B------:R-:W-:Y:S02]  /*0150*/  LOP3.LUT R133, R0.reuse, 0x30, RZ, 0xfc, !PT ;  /* 0x0000003000857812 */ /* 0x040fe400078efcff */
[----:B------:R-:W-:Y:S02]  /*0160*/  LEA R64, P5, R129, R98, 0x8 ;  /* 0x0000006281407211 */ /* 0x000fe400078a40ff */
[----:B------:R-:W-:-:S02]  /*0170*/  LOP3.LUT R101, R0, 0x88, RZ, 0xfc, !PT ;  /* 0x0000008800657812 */ /* 0x000fc400078efcff */
[-C--:B------:R-:W-:Y:S02]  /*0180*/  LEA.HI.X R51, R2, R99.reuse, RZ, 0x1, P6 ;  /* 0x0000006302337211 */ /* 0x080fe400030f0cff */
[----:B------:R-:W-:Y:S01]  /*0190*/  LOP3.LUT R121, R0, 0x78, RZ, 0xfc, !PT ;  /* 0x0000007800797812 */ /* 0x000fe200078efcff */
[----:B------:R-:W-:Y:S01]  /*01a0*/  IMAD.SHL.U32 R34, R101, 0x80, RZ ;  /* 0x0000008065227824 */ /* 0x000fe200078e00ff */
[C---:B------:R-:W-:Y:S02]  /*01b0*/  SHF.L.U32 R10, R133.reuse, 0x7, RZ ;  /* 0x00000007850a7819 */ /* 0x040fe400000006ff */
[----:B------:R-:W-:Y:S01]  /*01c0*/  LEA R74, P6, R133, R98, 0x8 ;  /* 0x00000062854a7211 */ /* 0x000fe200078c40ff */
[----:B------:R-:W-:Y:S01]  /*01d0*/  IMAD.SHL.U32 R30, R121, 0x80, RZ ;  /* 0x00000080791e7824 */ /* 0x000fe200078e00ff */
[----:B------:R-:W-:Y:S02]  /*01e0*/  LEA.HI.X R65, R14, R99, RZ, 0x1, P5 ;  /* 0x000000630e417211 */ /* 0x000fe400028f0cff */
[----:B------:R-:W-:-:S02]  /*01f0*/  LOP3.LUT R31, R0, 0x50, RZ, 0xfc, !PT ;  /* 0x00000050001f7812 */ /* 0x000fc400078efcff */
[----:B------:R-:W-:Y:S02]  /*0200*/  LEA R80, P5, R127, R98, 0x8 ;  /* 0x000000627f507211 */ /* 0x000fe400078a40ff */
[C---:B------:R-:W-:Y:S02]  /*0210*/  LOP3.LUT R143, R0.reuse, 0x8, RZ, 0xfc, !PT ;  /* 0x00000008008f7812 */ /* 0x040fe400078efcff */
[C---:B------:R-:W-:Y:S02]  /*0220*/  LOP3.LUT R139, R0.reuse, 0x18, RZ, 0xfc, !PT ;  /* 0x00000018008b7812 */ /* 0x040fe400078efcff */
[----:B------:R-:W-:Y:S02]  /*0230*/  LOP3.LUT R19, R0, 0xb8, RZ, 0xfc, !PT ;  /* 0x000000b800137812 */ /* 0x000fe400078efcff */
[----:B------:R-:W-:Y:S01]  /*0240*/  LEA.HI.X R75, R10, R99, RZ, 0x1, P6 ;  /* 0x000000630a4b7211 */ /* 0x000fe200030f0cff */
[----:B------:R-:W-:Y:S01]  /*0250*/  IMAD.SHL.U32 R4, R139, 0x80, RZ ;  /* 0x000000808b047824 */ /* 0x000fe200078e00ff */
[----:B------:R-:W-:Y:S01]  /*0260*/  LOP3.LUT R23, R0, 0xa8, RZ, 0xfc, !PT ;  /* 0x000000a800177812 */ /* 0x000fe200078efcff */
[----:B------:R-:W-:Y:S01]  /*0270*/  IMAD.SHL.U32 R56, R19, 0x80, RZ ;  /* 0x0000008013387824 */ /* 0x000fe200078e00ff */
[----:B------:R-:W-:-:S02]  /*0280*/  SHF.L.U32 R18, R31, 0x7, RZ ;  /* 0x000000071f127819 */ /* 0x000fc400000006ff */
[-C--:B------:R-:W-:Y:S01]  /*0290*/  LEA R100, P2, R101, R98.reuse, 0x8 ;  /* 0x0000006265647211 */ /* 0x080fe200078440ff */
[----:B------:R-:W-:Y:S01]  /*02a0*/  IMAD.SHL.U32 R44, R23, 0x80, RZ ;  /* 0x00000080172c7824 */ /* 0x000fe200078e00ff */
[-C--:B------:R-:W-:Y:S02]  /*02b0*/  LEA R72, P6, R31, R98.reuse, 0x8 ;  /* 0x000000621f487211 */ /* 0x080fe400078c40ff */
[----:B------:R-:W-:Y:S02]  /*02c0*/  LEA.HI.X R81, R22, R99, RZ, 0x1, P5 ;  /* 0x0000006316517211 */ /* 0x000fe400028f0cff */
[----:B------:R-:W-:Y:S02]  /*02d0*/  LEA R92, P5, R121, R98, 0x8 ;  /* 0x00000062795c7211 */ /* 0x000fe400078a40ff */
[C---:B------:R-:W-:Y:S02]  /*02e0*/  LOP3.LUT R135, R0.reuse, 0x28, RZ, 0xfc, !PT ;  /* 0x0000002800877812 */ /* 0x040fe400078efcff */
[----:B------:R-:W-:-:S02]  /*02f0*/  LOP3.LUT R131, R0, 0x38, RZ, 0xfc, !PT ;  /* 0x0000003800837812 */ /* 0x000fc400078efcff */
[C---:B------:R-:W-:Y:S01]  /*0300*/  LOP3.LUT R29, R0.reuse, 0x48, RZ, 0xfc, !PT ;  /* 0x00000048001d7812 */ /* 0x040fe200078efcff */
[----:B------:R-:W-:Y:S01]  /*0310*/  IMAD.SHL.U32 R8, R135, 0x80, RZ ;  /* 0x0000008087087824 */ /* 0x000fe200078e00ff */
        /* <DEDUP_REMOVED lines=8> */
[----:B------:R-:W-:-:S02]  /*03a0*/  LOP3.LUT R105, R0, 0x90, RZ, 0xfc, !PT ;  /* 0x0000009000697812 */ /* 0x000fc400078efcff */
[C---:B------:R-:W-:Y:S01]  /*03b0*/  LOP3.LUT R27, R0.reuse, 0x98, RZ, 0xfc, !PT ;  /* 0x00000098001b7812 */ /* 0x040fe200078efcff */
[----:B------:R-:W-:Y:S01]  /*03c0*/  IMAD.SHL.U32 R32, R97, 0x80, RZ ;  /* 0x0000008061207824 */ /* 0x000fe200078e00ff */
[C---:B------:R-:W-:Y:S02]  /*03d0*/  LOP3.LUT R25, R0.reuse, 0xa0, RZ, 0xfc, !PT ;  /* 0x000000a000197812 */ /* 0x040fe400078efcff */
[C---:B------:R-:W-:Y:S01]  /*03e0*/  LOP3.LUT R21, R0.reuse, 0xb0, RZ, 0xfc, !PT ;  /* 0x000000b000157812 */ /* 0x040fe200078efcff */
[----:B------:R-:W-:Y:S01]  /*03f0*/  IMAD.SHL.U32 R40, R27, 0x80, RZ ;  /* 0x000000801b287824 */ /* 0x000fe200078e00ff */
[C---:B------:R-:W-:Y:S01]  /*0400*/  LOP3.LUT R17, R0.reuse, 0xc0, RZ, 0xfc, !PT ;  /* 0x000000c000117812 */ /* 0x040fe200078efcff */
[----:B------:R-:W-:Y:S01]  /*0410*/  IMAD.SHL.U32 R42, R25, 0x80, RZ ;  /* 0x00000080192a7824 */ /* 0x000fe200078e00ff */
[C---:B------:R-:W-:Y:S02]  /*0420*/  LOP3.LUT R15, R0.reuse, 0xc8, RZ, 0xfc, !PT ;  /* 0x000000c8000f7812 */ /* 0x040fe400078efcff */
[C---:B------:R-:W-:Y:S01]  /*0430*/  LOP3.LUT R13, R0.reuse, 0xd0, RZ, 0xfc, !PT ;  /* 0x000000d0000d7812 */ /* 0x040fe200078efcff */
[----:B------:R-:W-:Y:S01]  /*0440*/  IMAD.SHL.U32 R58, R17, 0x80, RZ ;  /* 0x00000080113a7824 */ /* 0x000fe200078e00ff */
[C---:B------:R-:W-:Y:S01]  /*0450*/  LOP3.LUT R3, R0.reuse, 0xd8, RZ, 0xfc, !PT ;  /* 0x000000d800037812 */ /* 0x040fe200078efcff */
[----:B------:R-:W-:Y:S01]  /*0460*/  IMAD.SHL.U32 R60, R15, 0x80, RZ ;  /* 0x000000800f3c7824 */ /* 0x000fe200078e00ff */
[----:B------:R-:W-:-:S02]  /*0470*/  LOP3.LUT R11, R0, 0xe0, RZ, 0xfc, !PT ;  /* 0x000000e0000b7812 */ /* 0x000fc400078efcff */
[C---:B------:R-:W-:Y:S01]  /*0480*/  LOP3.LUT R9, R0.reuse, 0xe8, RZ, 0xfc, !PT ;  /* 0x000000e800097812 */ /* 0x040fe200078efcff */
[----:B------:R-:W-:Y:S01]  /*0490*/  IMAD.SHL.U32 R82, R3, 0x80, RZ ;  /* 0x0000008003527824 */ /* 0x000fe200078e00ff */
[C---:B------:R-:W-:Y:S01]  /*04a0*/  LOP3.LUT R7, R0.reuse, 0xf0, RZ, 0xfc, !PT ;  /* 0x000000f000077812 */ /* 0x040fe200078efcff */
[----:B------:R-:W-:Y:S01]  /*04b0*/  IMAD.SHL.U32 R86, R11, 0x80, RZ ;  /* 0x000000800b567824 */ /* 0x000fe200078e00ff */
[----:B------:R-:W-:Y:S01]  /*04c0*/  LOP3.LUT R5, R0, 0xf8, RZ, 0xfc, !PT ;  /* 0x000000f800057812 */ /* 0x000fe200078efcff */
[C---:B------:R-:W-:Y:S01]  /*04d0*/  IMAD.SHL.U32 R0, R143.reuse, 0x80, RZ ;  /* 0x000000808f007824 */ /* 0x040fe200078e00ff */
[-C--:B------:R-:W-:Y:S01]  /*04e0*/  LEA R48, P3, R143, R98.reuse, 0x8 ;  /* 0x000000628f307211 */ /* 0x080fe200078640ff */
[----:B------:R-:W-:Y:S01]  /*04f0*/  IMAD.SHL.U32 R90, R9, 0x80, RZ ;  /* 0x00000080095a7824 */ /* 0x000fe200078e00ff */
[----:B------:R-:W-:Y:S02]  /*0500*/  LEA R52, P4, R139, R98, 0x8 ;  /* 0x000000628b347211 */ /* 0x000fe400078840ff */
[----:B------:R-:W-:-:S02]  /*0510*/  LEA.HI.X R73, R18, R99, RZ, 0x1, P6 ;  /* 0x0000006312497211 */ /* 0x000fc400030f0cff */
[-C--:B------:R-:W-:Y:S02]  /*0520*/  LEA.HI.X R101, R34, R99.reuse, RZ, 0x1, P2 ;  /* 0x0000006322657211 */ /* 0x080fe400010f0cff */
[-C--:B------:R-:W-:Y:S02]  /*0530*/  LEA.HI.X R93, R30, R99.reuse, RZ, 0x1, P5 ;  /* 0x000000631e5d7211 */ /* 0x080fe400028f0cff */
[-C--:B------:R-:W-:Y:S02]  /*0540*/  LEA R18, P2, R19, R98.reuse, 0x8 ;  /* 0x0000006213127211 */ /* 0x080fe400078440ff */
[----:B------:R-:W-:Y:S02]  /*0550*/  LEA R22, P5, R23, R98, 0x8 ;  /* 0x0000006217167211 */ /* 0x000fe400078a40ff */
[-C--:B------:R-:W-:Y:S01]  /*0560*/  LEA.HI.X R49, R0, R99.reuse, RZ, 0x1, P3 ;  /* 0x0000006300317211 */ /* 0x080fe200018f0cff */
[----:B------:R-:W-:Y:S01]  /*0570*/  IMAD.SHL.U32 R0, R5, 0x80, RZ ;  /* 0x0000008005007824 */ /* 0x000fe200078e00ff */
[----:B------:R-:W-:-:S02]  /*0580*/  LEA.HI.X R53, R4, R99, RZ, 0x1, P4 ;  /* 0x0000006304357211 */ /* 0x000fc400020f0cff */
[-C--:B------:R-:W-:Y:S02]  /*0590*/  LEA R70, P3, R135, R98.reuse, 0x8 ;  /* 0x0000006287467211 */ /* 0x080fe400078640ff */
[-C--:B------:R-:W-:Y:S02]  /*05a0*/  LEA R78, P4, R131, R98.reuse, 0x8 ;  /* 0x00000062834e7211 */ /* 0x080fe400078840ff */
[-C--:B------:R-:W-:Y:S02]  /*05b0*/  LEA.HI.X R19, R56, R99.reuse, RZ, 0x1, P2 ;  /* 0x0000006338137211 */ /* 0x080fe400010f0cff */
[-C--:B------:R-:W-:Y:S02]  /*05c0*/  LEA.HI.X R23, R44, R99.reuse, RZ, 0x1, P5 ;  /* 0x000000632c177211 */ /* 0x080fe400028f0cff */
[----:B------:R-:W-:Y:S01]  /*05d0*/  LEA R2, P5, R3, R98, 0x8 ;  /* 0x0000006203027211 */ /* 0x000fe200078a40ff */
[----:B------:R-:W-:Y:S01]  /*05e0*/  IMAD.WIDE.U32 R18, R37, 0x2, R18 ;  /* 0x0000000225127825 */ /* 0x000fe200078e0012 */
[----:B------:R-:W-:-:S02]  /*05f0*/  LEA.HI.X R71, R8, R99, RZ, 0x1, P3 ;  /* 0x0000006308477211 */ /* 0x000fc400018f0cff */
[-C--:B------:R-:W-:Y:S02]  /*0600*/  LEA.HI.X R79, R12, R99.reuse, RZ, 0x1, P4 ;  /* 0x000000630c4f7211 */ /* 0x080fe400020f0cff */
[-C--:B------:R-:W-:Y:S01]  /*0610*/  LEA R46, P0, R39, R98.reuse, 0x3 ;  /* 0x00000062272e7211 */ /* 0x080fe200078018ff */
[----:B------:R-:W2:Y:S01]  /*0620*/  LDG.E.U16 R136, desc[UR16][R18.64] ;  /* 0x0000001012887981 */ /* 0x000ea2000c1e1500 */
[-C--:B------:R-:W-:Y:S02]  /*0630*/  LEA R68, P3, R29, R98.reuse, 0x8 ;  /* 0x000000621d447211 */ /* 0x080fe400078640ff */
[----:B------:R-:W-:Y:S01]  /*0640*/  LEA R76, P4, R33, R98, 0x8 ;  /* 0x00000062214c7211 */ /* 0x000fe200078840ff */
[----:B------:R-:W3:Y:S01]  /*0650*/  LDG.E.U16 R138, desc[UR16][R18.64+0x80] ;  /* 0x00008010128a7981 */ /* 0x000ee2000c1e1500 */
[-C--:B------:R-:W-:Y:S02]  /*0660*/  LEA.HI.X R3, R82, R99.reuse, RZ, 0x1, P5 ;  /* 0x0000006352037211 */ /* 0x080fe400028f0cff */
[-C--:B------:R-:W-:Y:S01]  /*0670*/  LEA.HI.X R47, R36, R99.reuse, RZ, 0x1, P0 ;  /* 0x00000063242f7211 */ /* 0x080fe200000f0cff */
[----:B------:R-:W4:Y:S01]  /*0680*/  LDG.E.U16 R140, desc[UR16][R18.64+0x40] ;  /* 0x00004010128c7981 */ /* 0x000f22000c1e1500 */
[----:B------:R-:W-:-:S02]  /*0690*/  LEA.HI.X R69, R16, R99, RZ, 0x1, P3 ;  /* 0x0000006310457211 */ /* 0x000fc400018f0cff */
[-C--:B------:R-:W-:Y:S01]  /*06a0*/  LEA.HI.X R77, R20, R99.reuse, RZ, 0x1, P4 ;  /* 0x00000063144d7211 */ /* 0x080fe200020f0cff */
[----:B------:R0:W5:Y:S01]  /*06b0*/  LDG.E.U16 R142, desc[UR16][R18.64+0xc0] ;  /* 0x0000c010128e7981 */ /* 0x000162000c1e1500 */
[----:B------:R-:W-:Y:S01]  /*06c0*/  SHF.L.U32 R28, R123, 0x7, RZ ;  /* 0x000000077b1c7819 */ /* 0x000fe200000006ff */
[----:B------:R-:W-:Y:S01]  /*06d0*/  IMAD.WIDE.U32 R46, R37, 0x2, R46 ;  /* 0x00000002252e7825 */ /* 0x000fe200078e002e */
[-C--:B------:R-:W-:Y:S02]  /*06e0*/  LEA R96, P0, R97, R98.reuse, 0x8 ;  /* 0x0000006261607211 */ /* 0x080fe400078040ff */
[-C--:B------:R-:W-:Y:S02]  /*06f0*/  LEA R84, P3, R125, R98.reuse, 0x8 ;  /* 0x000000627d547211 */ /* 0x080fe400078640ff */
[----:B------:R-:W-:Y:S02]  /*0700*/  LEA R88, P4, R123, R98, 0x8 ;  /* 0x000000627b587211 */ /* 0x000fe400078840ff */
[----:B------:R-:W-:Y:S01]  /*0710*/  SHF.L.U32 R54, R21, 0x7, RZ ;  /* 0x0000000715367819 */ /* 0x000fe200000006ff */
[----:B0-----:R-:W-:Y:S01]  /*0720*/  IMAD.WIDE.U32 R18, R37, 0x2, R2 ;  /* 0x0000000225127825 */ /* 0x001fe200078e0002 */
[-C--:B------:R-:W-:Y:S01]  /*0730*/  LEA.HI.X R85, R24, R99.reuse, RZ, 0x1, P3 ;  /* 0x0000006318557211 */ /* 0x080fe200018f0cff */
[----:B------:R-:W0:Y:S01]  /*0740*/  LDC.64 R2, c[0x0][0x218] ;  /* 0x00008600ff027b82 */ /* 0x000e220000000a00 */
[----:B------:R-:W-:-:S02]  /*0750*/  LEA.HI.X R89, R28, R99, RZ, 0x1, P4 ;  /* 0x000000631c597211 */ /* 0x000fc400020f0cff */
[C---:B------:R-:W-:Y:S02]  /*0760*/  SHF.L.U32 R38, R105.reuse, 0x7, RZ ;  /* 0x0000000769267819 */ /* 0x040fe400000006ff */
[-C--:B------:R-:W-:Y:S02]  /*0770*/  LEA R104, P1, R105, R98.reuse, 0x8 ;  /* 0x0000006269687211 */ /* 0x080fe400078240ff */
[----:B------:R-:W-:Y:S02]  /*0780*/  SHF.L.U32 R62, R13, 0x7, RZ ;  /* 0x000000070d3e7819 */ /* 0x000fe400000006ff */
[-C--:B------:R-:W-:Y:S02]  /*0790*/  LEA R8, P2, R9, R98.reuse, 0x8 ;  /* 0x0000006209087211 */ /* 0x080fe400078440ff */
[-C--:B------:R-:W-:Y:S02]  /*07a0*/  LEA R4, P6, R5, R98.reuse, 0x8 ;  /* 0x0000006205047211 */ /* 0x080fe400078c40ff */
[----:B------:R-:W-:Y:S01]  /*07b0*/  SHF.L.U32 R94, R7, 0x7, RZ ;  /* 0x00000007075e7819 */ /* 0x000fe200000006ff */
[----:B------:R-:W-:Y:S01]  /*07c0*/  IMAD.WIDE.U32 R48, R37, 0x2, R48 ;  /* 0x0000000225307825 */ /* 0x000fe200078e0030 */
[----:B------:R-:W-:Y:S01]  /*07d0*/  LEA.HI.X R97, R32, R99, RZ, 0x1, P0 ;  /* 0x0000006320617211 */ /* 0x000fe200000f0cff */
[----:B------:R-:W2:Y:S01]  /*07e0*/  LDG.E.U16 R44, desc[UR16][R46.64] ;  /* 0x000000102e2c7981 */ /* 0x000ea2000c1e1500 */
[----:B------:R-:W-:-:S02]  /*07f0*/  LEA R24, P4, R25, R98, 0x8 ;  /* 0x0000006219187211 */ /* 0x000fc400078840ff */
[-C--:B------:R-:W-:Y:S01]  /*0800*/  LEA R20, P0, R21, R98.reuse, 0x8 ;  /* 0x0000006215147211 */ /* 0x080fe200078040ff */
[----:B------:R-:W-:Y:S01]  /*0810*/  IMAD.WIDE.U32 R50, R37, 0x2, R50 ;  /* 0x0000000225327825 */ /* 0x000fe200078e0032 */
[-C--:B------:R-:W-:Y:S01]  /*0820*/  LEA.HI.X R25, R42, R99.reuse, RZ, 0x1, P4 ;  /* 0x000000632a197211 */ /* 0x080fe200020f0cff */
[----:B------:R-:W4:Y:S01]  /*0830*/  LDG.E.U16 R34, desc[UR16][R46.64+0x40] ;  /* 0x000040102e227981 */ /* 0x000f22000c1e1500 */
[----:B------:R-:W-:Y:S02]  /*0840*/  LEA.HI.X R21, R54, R99, RZ, 0x1, P0 ;  /* 0x0000006336157211 */ /* 0x000fe400000f0cff */
[-C--:B------:R-:W-:Y:S01]  /*0850*/  LEA R26, P3, R27, R98.reuse, 0x8 ;  /* 0x000000621b1a7211 */ /* 0x080fe200078640ff */
[----:B------:R-:W-:Y:S01]  /*0860*/  IMAD.WIDE.U32 R52, R37, 0x2, R52 ;  /* 0x0000000225347825 */ /* 0x000fe200078e0034 */
[-C--:B------:R-:W-:Y:S01]  /*0870*/  LEA R12, P4, R13, R98.reuse, 0x8 ;  /* 0x000000620d0c7211 */ /* 0x080fe200078840ff */
[----:B------:R-:W5:Y:S01]  /*0880*/  LDG.E.U16 R35, desc[UR16][R46.64+0xc0] ;  /* 0x0000c0102e237981 */ /* 0x000f62000c1e1500 */
[----:B------:R-:W-:-:S02]  /*0890*/  LEA R10, P0, R11, R98, 0x8 ;  /* 0x000000620b0a7211 */ /* 0x000fc400078040ff */
[-C--:B------:R-:W-:Y:S01]  /*08a0*/  LEA.HI.X R105, R38, R99.reuse, RZ, 0x1, P1 ;  /* 0x0000006326697211 */ /* 0x080fe200008f0cff */
[----:B------:R-:W-:Y:S01]  /*08b0*/  IMAD.WIDE.U32 R66, R37, 0x2, R66 ;  /* 0x0000000225427825 */ /* 0x000fe200078e0042 */
[-C--:B------:R-:W-:Y:S01]  /*08c0*/  LEA R16, P1, R17, R98.reuse, 0x8 ;  /* 0x0000006211107211 */ /* 0x080fe200078240ff */
[----:B------:R-:W3:Y:S01]  /*08d0*/  LDG.E.U16 R38, desc[UR16][R46.64+0x80] ;  /* 0x000080102e267981 */ /* 0x000ee2000c1e1500 */
[-C--:B------:R-:W-:Y:S02]  /*08e0*/  LEA.HI.X R27, R40, R99.reuse, RZ, 0x1, P3 ;  /* 0x00000063281b7211 */ /* 0x080fe400018f0cff */
[-C--:B------:R-:W-:Y:S01]  /*08f0*/  LEA.HI.X R13, R62, R99.reuse, RZ, 0x1, P4 ;  /* 0x000000633e0d7211 */ /* 0x080fe200020f0cff */
[----:B------:R-:W-:Y:S01]  /*0900*/  IMAD.WIDE.U32 R70, R37, 0x2, R70 ;  /* 0x0000000225467825 */ /* 0x000fe200078e0046 */
[----:B------:R-:W-:Y:S01]  /*0910*/  LEA.HI.X R11, R86, R99, RZ, 0x1, P0 ;  /* 0x00000063560b7211 */ /* 0x000fe200000f0cff */
[----:B------:R-:W4:Y:S01]  /*0920*/  LDG.E.U16 R41, desc[UR16][R48.64] ;  /* 0x0000001030297981 */ /* 0x000f22000c1e1500 */
[----:B------:R-:W-:-:S02]  /*0930*/  LEA R14, P3, R15, R98, 0x8 ;  /* 0x000000620f0e7211 */ /* 0x000fc400078640ff */
[-C--:B------:R-:W-:Y:S01]  /*0940*/  LEA.HI.X R17, R58, R99.reuse, RZ, 0x1, P1 ;  /* 0x000000633a117211 */ /* 0x080fe200008f0cff */
[----:B------:R-:W-:Y:S01]  /*0950*/  IMAD.WIDE.U32 R12, R37, 0x2, R12 ;  /* 0x00000002250c7825 */ /* 0x000fe200078e000c */
[----:B------:R-:W-:Y:S01]  /*0960*/  LEA R6, P1, R7, R98, 0x8 ;  /* 0x0000006207067211 */ /* 0x000fe200078240ff */
[----:B------:R-:W5:Y:S01]  /*0970*/  LDG.E.U16 R42, desc[UR16][R48.64+0x80] ;  /* 0x00008010302a7981 */ /* 0x000f62000c1e1500 */
[-C--:B------:R-:W-:Y:S01]  /*0980*/  LEA.HI.X R15, R60, R99.reuse, RZ, 0x1, P3 ;  /* 0x000000633c0f7211 */ /* 0x080fe200018f0cff */
[C---:B------:R-:W-:Y:S01]  /*0990*/  IMAD.WIDE.U32 R10, R37.reuse, 0x2, R10 ;  /* 0x00000002250a7825 */ /* 0x040fe200078e000a */
[-C--:B------:R-:W-:Y:S01]  /*09a0*/  LEA.HI.X R9, R90, R99.reuse, RZ, 0x1, P2 ;  /* 0x000000635a097211 */ /* 0x080fe200010f0cff */
[----:B------:R-:W5:Y:S01]  /*09b0*/  LDG.E.U16 R57, desc[UR16][R48.64+0x40] ;  /* 0x0000401030397981 */ /* 0x000f62000c1e1500 */
[-C--:B------:R-:W-:Y:S01]  /*09c0*/  LEA.HI.X R5, R0, R99.reuse, RZ, 0x1, P6 ;  /* 0x0000006300057211 */ /* 0x080fe200030f0cff */
[C---:B------:R-:W-:Y:S01]  /*09d0*/  IMAD.WIDE.U32 R74, R37.reuse, 0x2, R74 ;  /* 0x00000002254a7825 */ /* 0x040fe200078e004a */
[----:B------:R-:W-:Y:S01]  /*09e0*/  LEA.HI.X R7, R94, R99, RZ, 0x1, P1 ;  /* 0x000000635e077211 */ /* 0x000fe200008f0cff */
[----:B------:R-:W5:Y:S02]  /*09f0*/  LDG.E.U16 R58, desc[UR16][R48.64+0xc0] ;  /* 0x0000c010303a7981 */ /* 0x000f64000c1e1500 */
[----:B------:R-:W-:-:S02]  /*0a00*/  IMAD.WIDE.U32 R78, R37, 0x2, R78 ;  /* 0x00000002254e7825 */ /* 0x000fc400078e004e */
[----:B------:R-:W5:Y:S02]  /*0a10*/  LDG.E.U16 R43, desc[UR16][R50.64] ;  /* 0x00000010322b7981 */ /* 0x000f64000c1e1500 */
[C---:B------:R-:W-:Y:S02]  /*0a20*/  IMAD.WIDE.U32 R82, R37.reuse, 0x2, R64 ;  /* 0x0000000225527825 */ /* 0x040fe400078e0040 */
[----:B------:R-:W5:Y:S02]  /*0a30*/  LDG.E.U16 R45, desc[UR16][R50.64+0x80] ;  /* 0x00008010322d7981 */ /* 0x000f64000c1e1500 */
[C---:B------:R-:W-:Y:S02]  /*0a40*/  IMAD.WIDE.U32 R86, R37.reuse, 0x2, R68 ;  /* 0x0000000225567825 */ /* 0x040fe400078e0044 */
        /* <DEDUP_REMOVED lines=10> */
[----:B------:R1:W5:Y:S02]  /*0af0*/  LDG.E.U16 R155, desc[UR16][R12.64+0xc0] ;  /* 0x0000c0100c9b7981 */ /* 0x000364000c1e1500 */
[C---:B------:R-:W-:Y:S02]  /*0b00*/  IMAD.WIDE.U32 R108, R37.reuse, 0x2, R92 ;  /* 0x00000002256c7825 */ /* 0x040fe400078e005c */
[----:B------:R-:W5:Y:S02]  /*0b10*/  LDG.E.U16 R162, desc[UR16][R10.64] ;  /* 0x000000100aa27981 */ /* 0x000f64000c1e1500 */
[----:B------:R-:W-:-:S02]  /*0b20*/  IMAD.WIDE.U32 R112, R37, 0x2, R96 ;  /* 0x0000000225707825 */ /* 0x000fc400078e0060 */
[----:B------:R-:W5:Y:S02]  /*0b30*/  LDG.E.U16 R161, desc[UR16][R10.64+0x80] ;  /* 0x000080100aa17981 */ /* 0x000f64000c1e1500 */
[C---:B------:R-:W-:Y:S02]  /*0b40*/  IMAD.WIDE.U32 R116, R37.reuse, 0x2, R100 ;  /* 0x0000000225747825 */ /* 0x040fe400078e0064 */
[----:B------:R-:W5:Y:S02]  /*0b50*/  LDG.E.U16 R160, desc[UR16][R10.64+0x40] ;  /* 0x000040100aa07981 */ /* 0x000f64000c1e1500 */
[C---:B------:R-:W-:Y:S02]  /*0b60*/  IMAD.WIDE.U32 R14, R37.reuse, 0x2, R14 ;  /* 0x00000002250e7825 */ /* 0x040fe400078e000e */
[----:B------:R0:W5:Y:S02]  /*0b70*/  LDG.E.U16 R163, desc[UR16][R10.64+0xc0] ;  /* 0x0000c0100aa37981 */ /* 0x000164000c1e1500 */
        /* <DEDUP_REMOVED lines=8> */
[----:B-1----:R-:W-:Y:S01]  /*0c00*/  IMAD.WIDE.U32 R12, R37, 0x2, R4 ;  /* 0x00000002250c7825 */ /* 0x002fe200078e0004 */
[C---:B0-----:R-:W-:Y:S01]  /*0c10*/  LEA R4, P0, R39.reuse, R2, 0x4 ;  /* 0x0000000227047211 */ /* 0x041fe200078020ff */
[----:B------:R-:W5:Y:S02]  /*0c20*/  LDG.E.U16 R48, desc[UR16][R66.64] ;  /* 0x0000001042307981 */ /* 0x000f64000c1e1500 */
[----:B------:R-:W-:Y:S02]  /*0c30*/  IMAD.SHL.U32 R10, R39, 0x8, RZ ;  /* 0x00000008270a7824 */ /* 0x000fe400078e00ff */
[----:B------:R-:W5:Y:S01]  /*0c40*/  LDG.E.U16 R49, desc[UR16][R66.64+0x80] ;  /* 0x0000801042317981 */ /* 0x000f62000c1e1500 */
[----:B------:R-:W-:-:S03]  /*0c50*/  IMAD.WIDE.U32 R22, R37, 0x2, R22 ;  /* 0x0000000225167825 */ /* 0x000fc600078e0016 */
[----:B------:R-:W5:Y:S01]  /*0c60*/  LDG.E.U16 R56, desc[UR16][R66.64+0x40] ;  /* 0x0000401042387981 */ /* 0x000f62000c1e1500 */
[----:B------:R-:W-:-:S03]  /*0c70*/  IMAD.WIDE.U32 R16, R37, 0x2, R16 ;  /* 0x0000000225107825 */ /* 0x000fc600078e0010 */
[----:B------:R-:W5:Y:S04]  /*0c80*/  LDG.E.U16 R0, desc[UR16][R66.64+0xc0] ;  /* 0x0000c01042007981 */ /* 0x000f68000c1e1500 */
        /* <DEDUP_REMOVED lines=8> */
[----:B------:R-:W2:Y:S04]  /*0d10*/  LDG.E.U16 R64, desc[UR16][R78.64] ;  /* 0x000000104e407981 */ /* 0x000ea8000c1e1500 */
[----:B------:R-:W5:Y:S04]  /*0d20*/  LDG.E.U16 R65, desc[UR16][R78.64+0x80] ;  /* 0x000080104e417981 */ /* 0x000f68000c1e1500 */
[----:B------:R-:W5:Y:S04]  /*0d30*/  LDG.E.U16 R67, desc[UR16][R78.64+0x40] ;  /* 0x000040104e437981 */ /* 0x000f68000c1e1500 */
[----:B------:R-:W5:Y:S04]  /*0d40*/  LDG.E.U16 R66, desc[UR16][R78.64+0xc0] ;  /* 0x0000c0104e427981 */ /* 0x000f68000c1e1500 */
[----:B------:R-:W5:Y:S04]  /*0d50*/  LDG.E.U16 R68, desc[UR16][R82.64] ;  /* 0x0000001052447981 */ /* 0x000f68000c1e1500 */
[----:B------:R-:W5:Y:S04]  /*0d60*/  LDG.E.U16 R69, desc[UR16][R82.64+0x80] ;  /* 0x0000801052457981 */ /* 0x000f68000c1e1500 */
[----:B------:R-:W5:Y:S04]  /*0d70*/  LDG.E.U16 R71, desc[UR16][R82.64+0x40] ;  /* 0x0000401052477981 */ /* 0x000f68000c1e1500 */
[----:B------:R-:W5:Y:S01]  /*0d80*/  LDG.E.U16 R70, desc[UR16][R82.64+0xc0] ;  /* 0x0000c01052467981 */ /* 0x000f62000c1e1500 */
[----:B------:R-:W-:-:S03]  /*0d90*/  LEA.HI.X R5, R10, R3, RZ, 0x1, P0 ;  /* 0x000000030a057211 */ /* 0x000fc600000f0cff */
        /* <DEDUP_REMOVED lines=11> */
[----:B------:R-:W5:Y:S01]  /*0e50*/  LDG.E.U16 R82, desc[UR16][R94.64+0xc0] ;  /* 0x0000c0105e527981 */ /* 0x000f62000c1e1500 */
[----:B------:R-:W-:-:S03]  /*0e60*/  IMAD.WIDE.U32 R20, R37, 0x2, R20 ;  /* 0x0000000225147825 */ /* 0x000fc600078e0014 */
[----:B------:R-:W5:Y:S01]  /*0e70*/  LDG.E.U16 R84, desc[UR16][R98.64] ;  /* 0x0000001062547981 */ /* 0x000f62000c1e1500 */
[----:B------:R-:W-:-:S03]  /*0e80*/  IMAD.WIDE.U32 R6, R37, 0x2, R6 ;  /* 0x0000000225067825 */ /* 0x000fc600078e0006 */
[----:B------:R-:W5:Y:S01]  /*0e90*/  LDG.E.U16 R85, desc[UR16][R98.64+0x80] ;  /* 0x0000801062557981 */ /* 0x000f62000c1e1500 */
[----:B------:R-:W-:-:S03]  /*0ea0*/  SHF.L.U32 R10, R141, 0x8, RZ ;  /* 0x000000088d0a7819 */ /* 0x000fc600000006ff */
        /* <DEDUP_REMOVED lines=25> */
[----:B------:R0:W5:Y:S01]  /*1040*/  LDG.E.U16 R151, desc[UR16][R14.64+0xc0] ;  /* 0x0000c0100e977981 */ /* 0x000162000c1e1500 */
[----:B------:R-:W-:-:S03]  /*1050*/  LEA R28, P5, R137, R2, 0x9 ;  /* 0x00000002891c7211 */ /* 0x000fc600078a48ff */
[----:B------:R-:W5:Y:S04]  /*1060*/  LDG.E.U16 R108, desc[UR16][R144.64] ;  /* 0x00000010906c7981 */ /* 0x000f68000c1e1500 */
[----:B------:R-:W5:Y:S01]  /*1070*/  LDG.E.U16 R109, desc[UR16][R144.64+0x80] ;  /* 0x00008010906d7981 */ /* 0x000f62000c1e1500 */
[----:B0-----:R-:W-:-:S03]  /*1080*/  IMAD.SHL.U32 R14, R139, 0x100, RZ ;  /* 0x000001008b0e7824 */ /* 0x001fc600078e00ff */
[----:B------:R-:W5:Y:S04]  /*1090*/  LDG.E.U16 R111, desc[UR16][R144.64+0x40] ;  /* 0x00004010906f7981 */ /* 0x000f68000c1e1500 */
[----:B------:R-:W5:Y:S04]  /*10a0*/  LDG.E.U16 R110, desc[UR16][R144.64+0xc0] ;  /* 0x0000c010906e7981 */ /* 0x000f68000c1e1500 */
[----:B------:R-:W5:Y:S04]  /*10b0*/  LDG.E.U16 R112, desc[UR16][R26.64] ;  /* 0x000000101a707981 */ /* 0x000f68000c1e1500 */
[----:B------:R-:W5:Y:S04]  /*10c0*/  LDG.E.U16 R113, desc[UR16][R26.64+0x80] ;  /* 0x000080101a717981 */ /* 0x000f68000c1e1500 */
[----:B------:R-:W5:Y:S04]  /*10d0*/  LDG.E.U16 R115, desc[UR16][R26.64+0x40] ;  /* 0x000040101a737981 */ /* 0x000f68000c1e1500 */
[----:B------:R0:W5:Y:S04]  /*10e0*/  LDG.E.U16 R114, desc[UR16][R26.64+0xc0] ;  /* 0x0000c0101a727981 */ /* 0x000168000c1e1500 */
[----:B------:R-:W5:Y:S04]  /*10f0*/  LDG.E.U16 R116, desc[UR16][R24.64] ;  /* 0x0000001018747981 */ /* 0x000f68000c1e1500 */
[----:B------:R-:W5:Y:S01]  /*1100*/  LDG.E.U16 R117, desc[UR16][R24.64+0x80] ;  /* 0x0000801018757981 */ /* 0x000f62000c1e1500 */
[----:B0-----:R-:W-:-:S03]  /*1110*/  LEA R26, P3, R139, R2, 0x9 ;  /* 0x000000028b1a7211 */ /* 0x001fc600078648ff */
        /* <DEDUP_REMOVED lines=9> */
[----:B0-----:R-:W-:-:S03]  /*11b0*/  IMAD.SHL.U32 R8, R143, 0x100, RZ ;  /* 0x000001008f087824 */ /* 0x001fc600078e00ff */
[----:B------:R-:W5:Y:S04]  /*11c0*/  LDG.E.U16 R124, desc[UR16][R22.64+0x40] ;  /* 0x00004010167c7981 */ /* 0x000f68000c1e1500 */
[----:B------:R0:W5:Y:S04]  /*11d0*/  LDG.E.U16 R126, desc[UR16][R22.64+0xc0] ;  /* 0x0000c010167e7981 */ /* 0x000168000c1e1500 */
[----:B------:R-:W5:Y:S04]  /*11e0*/  LDG.E.U16 R144, desc[UR16][R16.64] ;  /* 0x0000001010907981 */ /* 0x000f68000c1e1500 */
[----:B------:R-:W5:Y:S01]  /*11f0*/  LDG.E.U16 R145, desc[UR16][R16.64+0x80] ;  /* 0x0000801010917981 */ /* 0x000f62000c1e1500 */
[----:B0-----:R-:W-:-:S03]  /*1200*/  LEA R22, P1, R143, R2, 0x9 ;  /* 0x000000028f167211 */ /* 0x001fc600078248ff */
[----:B------:R-:W5:Y:S04]  /*1210*/  LDG.E.U16 R146, desc[UR16][R16.64+0x40] ;  /* 0x0000401010927981 */ /* 0x000f68000c1e1500 */
[----:B------:R0:W5:Y:S01]  /*1220*/  LDG.E.U16 R147, desc[UR16][R16.64+0xc0] ;  /* 0x0000c01010937981 */ /* 0x000162000c1e1500 */
[----:B------:R-:W-:-:S03]  /*1230*/  LEA R30, P4, R135, R2, 0x9 ;  /* 0x00000002871e7211 */ /* 0x000fc600078848ff */
[----:B------:R-:W5:Y:S01]  /*1240*/  LDG.E.U16 R158, desc[UR16][R18.64] ;  /* 0x00000010129e7981 */ /* 0x000f62000c1e1500 */
[----:B------:R-:W-:-:S03]  /*1250*/  LEA.HI.X R25, R10, R3, RZ, 0x1, P2 ;  /* 0x000000030a197211 */ /* 0x000fc600010f0cff */
[----:B------:R-:W5:Y:S01]  /*1260*/  LDG.E.U16 R157, desc[UR16][R18.64+0x80] ;  /* 0x00008010129d7981 */ /* 0x000f62000c1e1500 */
[----:B0-----:R-:W-:-:S03]  /*1270*/  IMAD.SHL.U32 R16, R137, 0x100, RZ ;  /* 0x0000010089107824 */ /* 0x001fc600078e00ff */
[----:B------:R-:W5:Y:S01]  /*1280*/  LDG.E.U16 R156, desc[UR16][R18.64+0x40] ;  /* 0x00004010129c7981 */ /* 0x000f62000c1e1500 */
[----:B------:R-:W-:-:S03]  /*1290*/  LEA.HI.X R27, R14, R3, RZ, 0x1, P3 ;  /* 0x000000030e1b7211 */ /* 0x000fc600018f0cff */
[----:B------:R0:W5:Y:S01]  /*12a0*/  LDG.E.U16 R159, desc[UR16][R18.64+0xc0] ;  /* 0x0000c010129f7981 */ /* 0x000162000c1e1500 */
[----:B------:R-:W-:Y:S01]  /*12b0*/  IMAD.SHL.U32 R176, R131, 0x100, RZ ;  /* 0x0000010083b07824 */ /* 0x000fe200078e00ff */
[----:B------:R-:W-:Y:S01]  /*12c0*/  LEA.HI.X R23, R8, R3, RZ, 0x1, P1 ;  /* 0x0000000308177211 */ /* 0x000fe200008f0cff */
[----:B------:R-:W-:Y:S01]  /*12d0*/  IMAD.SHL.U32 R178, R129, 0x100, RZ ;  /* 0x0000010081b27824 */ /* 0x000fe200078e00ff */
[----:B------:R-:W5:Y:S01]  /*12e0*/  LDG.E.U16 R128, desc[UR16][R20.64] ;  /* 0x0000001014807981 */ /* 0x000f62000c1e1500 */
[C---:B------:R-:W-:Y:S01]  /*12f0*/  IMAD.SHL.U32 R180, R29.reuse, 0x100, RZ ;  /* 0x000001001db47824 */ /* 0x040fe200078e00ff */
[-C--:B------:R-:W-:Y:S02]  /*1300*/  LEA R10, P3, R29, R2.reuse, 0x9 ;  /* 0x000000021d0a7211 */ /* 0x080fe400078648ff */
[----:B------:R-:W5:Y:S01]  /*1310*/  LDG.E.U16 R130, desc[UR16][R20.64+0x80] ;  /* 0x0000801014827981 */ /* 0x000f62000c1e1500 */
[----:B0-----:R-:W-:Y:S01]  /*1320*/  IMAD.SHL.U32 R18, R135, 0x100, RZ ;  /* 0x0000010087127824 */ /* 0x001fe200078e00ff */
[----:B------:R-:W-:-:S02]  /*1330*/  LEA R32, P0, R133, R2, 0x9 ;  /* 0x0000000285207211 */ /* 0x000fc400078048ff */
[----:B------:R-:W5:Y:S01]  /*1340*/  LDG.E.U16 R132, desc[UR16][R20.64+0x40] ;  /* 0x0000401014847981 */ /* 0x000f62000c1e1500 */
[----:B------:R-:W-:Y:S02]  /*1350*/  LEA R8, P2, R129, R2, 0x9 ;  /* 0x0000000281087211 */ /* 0x000fe400078448ff */
[----:B------:R-:W-:Y:S01]  /*1360*/  LEA.HI.X R29, R16, R3, RZ, 0x1, P5 ;  /* 0x00000003101d7211 */ /* 0x000fe200028f0cff */
[----:B------:R0:W5:Y:S01]  /*1370*/  LDG.E.U16 R134, desc[UR16][R20.64+0xc0] ;  /* 0x0000c01014867981 */ /* 0x000162000c1e1500 */
[----:B------:R-:W-:-:S03]  /*1380*/  SHF.L.U32 R182, R31, 0x8, RZ ;  /* 0x000000081fb67819 */ /* 0x000fc600000006ff */
[----:B------:R-:W5:Y:S04]  /*1390*/  LDG.E.U16 R168, desc[UR16][R6.64] ;  /* 0x0000001006a87981 */ /* 0x000f68000c1e1500 */
[----:B------:R-:W5:Y:S01]  /*13a0*/  LDG.E.U16 R170, desc[UR16][R6.64+0x80] ;  /* 0x0000801006aa7981 */ /* 0x000f62000c1e1500 */
[----:B0-----:R-:W-:-:S03]  /*13b0*/  SHF.L.U32 R20, R133, 0x8, RZ ;  /* 0x0000000885147819 */ /* 0x001fc600000006ff */
[----:B------:R-:W5:Y:S04]  /*13c0*/  LDG.E.U16 R169, desc[UR16][R6.64+0x40] ;  /* 0x0000401006a97981 */ /* 0x000f68000c1e1500 */
[----:B------:R0:W5:Y:S01]  /*13d0*/  LDG.E.U16 R172, desc[UR16][R6.64+0xc0] ;  /* 0x0000c01006ac7981 */ /* 0x000162000c1e1500 */
[----:B------:R-:W-:-:S03]  /*13e0*/  IMAD.SHL.U32 R184, R33, 0x100, RZ ;  /* 0x0000010021b87824 */ /* 0x000fc600078e00ff */
[----:B------:R-:W5:Y:S04]  /*13f0*/  LDG.E.U16 R174, desc[UR16][R12.64] ;  /* 0x000000100cae7981 */ /* 0x000f68000c1e1500 */
[----:B------:R-:W5:Y:S01]  /*1400*/  LDG.E.U16 R173, desc[UR16][R12.64+0x80] ;  /* 0x000080100cad7981 */ /* 0x000f62000c1e1500 */
[----:B0-----:R-:W-:-:S03]  /*1410*/  LEA R6, P1, R131, R2, 0x9 ;  /* 0x0000000283067211 */ /* 0x001fc600078248ff */
[----:B------:R-:W5:Y:S04]  /*1420*/  LDG.E.U16 R171, desc[UR16][R12.64+0x40] ;  /* 0x000040100cab7981 */ /* 0x000f68000c1e1500 */
[----:B------:R0:W5:Y:S01]  /*1430*/  LDG.E.U16 R175, desc[UR16][R12.64+0xc0] ;  /* 0x0000c0100caf7981 */ /* 0x000162000c1e1500 */
[----:B------:R-:W-:Y:S01]  /*1440*/  IMAD.SHL.U32 R186, R127, 0x100, RZ ;  /* 0x000001007fba7824 */ /* 0x000fe200078e00ff */
[-C--:B------:R-:W-:Y:S01]  /*1450*/  LEA.HI.X R7, R176, R3.reuse, RZ, 0x1, P1 ;  /* 0x00000003b0077211 */ /* 0x080fe200008f0cff */
[----:B------:R-:W-:Y:S01]  /*1460*/  IMAD.SHL.U32 R188, R125, 0x100, RZ ;  /* 0x000001007dbc7824 */ /* 0x000fe200078e00ff */
[----:B------:R-:W-:Y:S01]  /*1470*/  LEA.HI.X R9, R178, R3, RZ, 0x1, P2 ;  /* 0x00000003b2097211 */ /* 0x000fe200010f0cff */
[----:B------:R-:W-:Y:S01]  /*1480*/  IMAD.SHL.U32 R176, R121, 0x100, RZ ;  /* 0x0000010079b07824 */ /* 0x000fe200078e00ff */
[----:B------:R-:W-:-:S02]  /*1490*/  SHF.L.U32 R190, R123, 0x8, RZ ;  /* 0x000000087bbe7819 */ /* 0x000fc400000006ff */
[-C--:B0-----:R-:W-:Y:S02]  /*14a0*/  LEA R12, P5, R31, R2.reuse, 0x9 ;  /* 0x000000021f0c7211 */ /* 0x081fe400078a48ff */
[-C--:B------:R-:W-:Y:S02]  /*14b0*/  LEA.HI.X R31, R18, R3.reuse, RZ, 0x1, P4 ;  /* 0x00000003121f7211 */ /* 0x080fe400020f0cff */
[-C--:B------:R-:W-:Y:S02]  /*14c0*/  LEA R14, P4, R33, R2.reuse, 0x9 ;  /* 0x00000002210e7211 */ /* 0x080fe400078848ff */
[----:B------:R-:W-:Y:S02]  /*14d0*/  LEA.HI.X R33, R20, R3, RZ, 0x1, P0 ;  /* 0x0000000314217211 */ /* 0x000fe400000f0cff */
[-C--:B------:R-:W-:Y:S02]  /*14e0*/  LEA R16, P0, R127, R2.reuse, 0x9 ;  /* 0x000000027f107211 */ /* 0x080fe400078048ff */
[----:B------:R-:W-:-:S02]  /*14f0*/  LEA R18, P1, R125, R2, 0x9 ;  /* 0x000000027d127211 */ /* 0x000fc400078248ff */
[-C--:B------:R-:W-:Y:S02]  /*1500*/  LEA R20, P2, R123, R2.reuse, 0x9 ;  /* 0x000000027b147211 */ /* 0x080fe400078448ff */
[-C--:B------:R-:W-:Y:S02]  /*1510*/  LEA.HI.X R11, R180, R3.reuse, RZ, 0x1, P3 ;  /* 0x00000003b40b7211 */ /* 0x080fe400018f0cff */
[----:B------:R-:W-:Y:S02]  /*1520*/  LEA R2, P3, R121, R2, 0x9 ;  /* 0x0000000279027211 */ /* 0x000fe400078648ff */
[-C--:B------:R-:W-:Y:S02]  /*1530*/  LEA.HI.X R13, R182, R3.reuse, RZ, 0x1, P5 ;  /* 0x00000003b60d7211 */ /* 0x080fe400028f0cff */
[-C--:B------:R-:W-:Y:S02]  /*1540*/  LEA.HI.X R15, R184, R3.reuse, RZ, 0x1, P4 ;  /* 0x00000003b80f7211 */ /* 0x080fe400020f0cff */
[----:B------:R-:W-:-:S02]  /*1550*/  LEA.HI.X R17, R186, R3, RZ, 0x1, P0 ;  /* 0x00000003ba117211 */ /* 0x000fc400000f0cff */
[-C--:B------:R-:W-:Y:S02]  /*1560*/  LEA.HI.X R19, R188, R3.reuse, RZ, 0x1, P1 ;  /* 0x00000003bc137211 */ /* 0x080fe400008f0cff */
[-C--:B------:R-:W-:Y:S02]  /*1570*/  LEA.HI.X R21, R190, R3.reuse, RZ, 0x1, P2 ;  /* 0x00000003be157211 */ /* 0x080fe400010f0cff */
[----:B------:R-:W-:Y:S01]  /*1580*/  LEA.HI.X R3, R176, R3, RZ, 0x1, P3 ;  /* 0x00000003b0037211 */ /* 0x000fe200018f0cff */
[----:B------:R-:W-:-:S04]  /*1590*/  IMAD.WIDE.U32 R4, R37, 0x2, R4 ;  /* 0x0000000225047825 */ /* 0x000fc800078e0004 */
[C---:B------:R-:W-:Y:S01]  /*15a0*/  IMAD.WIDE.U32 R22, R37.reuse, 0x2, R22 ;  /* 0x0000000225167825 */ /* 0x040fe200078e0016 */
[----:B------:R-:W5:Y:S03]  /*15b0*/  LDG.E.U16 R127, desc[UR16][R4.64] ;  /* 0x00000010047f7981 */ /* 0x000f66000c1e1500 */
        /* <DEDUP_REMOVED lines=85> */
[----:B------:R-:W0:Y:S01]  /*1b10*/  S2UR UR4, SR_CgaCtaId ;  /* 0x00000000000479c3 */ /* 0x000e220000008800 */
[----:B------:R-:W-:Y:S01]  /*1b20*/  UMOV UR8, 0x400 ;  /* 0x0000040000087882 */ /* 0x000fe20000000000 */
[----:B------:R-:W-:Y:S01]  /*1b30*/  IMAD R36, R37, 0x2, R36 ;  /* 0x0000000225247824 */ /* 0x000fe200078e0224 */
[----:B------:R-:W-:-:S04]  /*1b40*/  SHF.R.U32.HI R39, RZ, 0x1, R39 ;  /* 0x00000001ff277819 */ /* 0x000fc80000011627 */
[----:B------:R-:W-:Y:S01]  /*1b50*/  LOP3.LUT R39, R36, R39, RZ, 0x3c, !PT ;  /* 0x0000002724277212 */ /* 0x000fe200078e3cff */
[----:B0-----:R-:W-:-:S09]  /*1b60*/  ULEA UR8, UR4, UR8, 0x18 ;  /* 0x0000000804087291 */ /* 0x001fd2000f8ec03f */
[----:B--2---:R0:W-:Y:S04]  /*1b70*/  STS.U16 [R39+UR8+0x1c00], R64 ;  /* 0x001c004027007988 */ /* 0x0041e80008000408 */
[----:B------:R-:W-:Y:S01]  /*1b80*/  STS.U16 [R39+UR8], R44 ;  /* 0x0000002c27007988 */ /* 0x000fe20008000408 */
[----:B0-----:R-:W-:-:S03]  /*1b90*/  LOP3.LUT R64, R39, 0x40, RZ, 0x3c, !PT ;  /* 0x0000004027407812 */ /* 0x001fc600078e3cff */
[----:B---3--:R-:W-:Y:S04]  /*1ba0*/  STS.U16 [R39+UR8+0x8000], R38 ;  /* 0x0080002627007988 */ /* 0x008fe80008000408 */
[----:B----4-:R-:W-:Y:S04]  /*1bb0*/  STS.U16 [R39+UR8+0x400], R41 ;  /* 0x0004002927007988 */ /* 0x010fe80008000408 */
[----:B-----5:R-:W-:Y:S04]  /*1bc0*/  STS.U16 [R39+UR8+0x8400], R42 ;  /* 0x0084002a27007988 */ /* 0x020fe80008000408 */
[----:B------:R-:W-:Y:S04]  /*1bd0*/  STS.U16 [R39+UR8+0x800], R43 ;  /* 0x0008002b27007988 */ /* 0x000fe80008000408 */
        /* <DEDUP_REMOVED lines=58> */
[----:B------:R-:W-:Y:S04]  /*1f80*/  STS.U16 [R64+UR8], R34 ;  /* 0x0000002240007988 */ /* 0x000fe80008000408 */
        /* <DEDUP_REMOVED lines=8> */
[----:B------:R0:W-:Y:S04]  /*2010*/  STS.U16 [R64+UR8+0x9000], R0 ;  /* 0x0090000040007988 */ /* 0x0001e80008000408 */
        /* <DEDUP_REMOVED lines=126> */
[----:B0-----:R-:W2:Y:S04]  /*2800*/  LDG.E.U16 R0, desc[UR16][R24.64+0x40] ;  /* 0x0000401018007981 */ /* 0x001ea8000c1e1500 */
[----:B------:R-:W3:Y:S04]  /*2810*/  LDG.E.U16 R4, desc[UR16][R24.64+0xc0] ;  /* 0x0000c01018047981 */ /* 0x000ee8000c1e1500 */
[----:B------:R-:W4:Y:S04]  /*2820*/  LDG.E.U16 R5, desc[UR16][R24.64+0x140] ;  /* 0x0001401018057981 */ /* 0x000f28000c1e1500 */
[----:B------:R-:W5:Y:S04]  /*2830*/  LDG.E.U16 R22, desc[UR16][R24.64+0x1c0] ;  /* 0x0001c01018167981 */ /* 0x000f68000c1e1500 */
[----:B------:R-:W5:Y:S04]  /*2840*/  LDG.E.U16 R23, desc[UR16][R26.64+0x40] ;  /* 0x000040101a177981 */ /* 0x000f68000c1e1500 */
[----:B------:R-:W5:Y:S04]  /*2850*/  LDG.E.U16 R34, desc[UR16][R26.64+0xc0] ;  /* 0x0000c0101a227981 */ /* 0x000f68000c1e1500 */
[----:B------:R-:W5:Y:S04]  /*2860*/  LDG.E.U16 R35, desc[UR16][R26.64+0x140] ;  /* 0x000140101a237981 */ /* 0x000f68000c1e1500 */
[----:B------:R-:W5:Y:S04]  /*2870*/  LDG.E.U16 R36, desc[UR16][R26.64+0x1c0] ;  /* 0x0001c0101a247981 */ /* 0x000f68000c1e1500 */
[----:B------:R-:W5:Y:S04]  /*2880*/  LDG.E.U16 R37, desc[UR16][R28.64+0x40] ;  /* 0x000040101c257981 */ /* 0x000f68000c1e1500 */
[----:B------:R-:W5:Y:S04]  /*2890*/  LDG.E.U16 R38, desc[UR16][R28.64+0xc0] ;  /* 0x0000c0101c267981 */ /* 0x000f68000c1e1500 */
[----:B-1----:R-:W5:Y:S04]  /*28a0*/  LDG.E.U16 R39, desc[UR16][R28.64+0x140] ;  /* 0x000140101c277981 */ /* 0x002f68000c1e1500 */
        /* <DEDUP_REMOVED lines=45> */
[----:B------:R-:W-:-:S04]  /*2b80*/  SHF.R.U32.HI R63, RZ, 0x5, R187 ;  /* 0x00000005ff3f7819 */ /* 0x000fc800000116bb */
[----:B------:R-:W-:Y:S01]  /*2b90*/  R2UR UR4, R63 ;  /* 0x000000003f0472ca */ /* 0x000fe200000e0000 */
[----:B------:R-:W-:-:S04]  /*2ba0*/  UIADD3 UR5, UR8, 0x10000, URZ ;  /* 0x0001000008057890 */ /* 0x000fc8000fffe03f */
[----:B------:R-:W-:-:S08]  /*2bb0*/  USHF.R.U32.HI UR5, URZ, 0x4, UR5 ;  /* 0x000000043f057899 */ /* 0x000fd00008011605 */
[----:B------:R-:W-:-:S04]  /*2bc0*/  USHF.L.U32 UR4, UR4, 0x7, URZ ;  /* 0x0000000704047899 */ /* 0x000fc8000800063f */
[----:B------:R-:W-:Y:S02]  /*2bd0*/  ULOP3.LUT UR4, UR4, 0x200, URZ, 0xc0, !UPT ;  /* 0x0000020004047892 */ /* 0x000fe4000f8ec03f */
[----:B------:R-:W-:Y:S02]  /*2be0*/  USGXT.U32 UR10, UR5, 0xe ;  /* 0x0000000e050a789a */ /* 0x000fe40008000000 */
[----:B------:R-:W-:Y:S02]  /*2bf0*/  ULEA.HI UR4, UR8, UR4, URZ, 0x1c ;  /* 0x0000000408047291 */ /* 0x000fe4000f8fe03f */
[----:B------:R-:W-:Y:S02]  /*2c00*/  ULOP3.LUT UR6, UR10, 0x4000000, URZ, 0xfc, !UPT ;  /* 0x040000000a067892 */ /* 0x000fe4000f8efc3f */
[----:B------:R-:W-:Y:S01]  /*2c10*/  ULOP3.LUT UR9, UR4, 0x3fff, URZ, 0xc0, !UPT ;  /* 0x00003fff04097892 */ /* 0x000fe2000f8ec03f */
[----:B------:R-:W-:Y:S01]  /*2c20*/  UMOV UR7, 0x40000040 ;  /* 0x4000004000077882 */ /* 0x000fe20000000000 */
[----:B------:R-:W-:-:S05]  /*2c30*/  UMOV UR5, 0x40000040 ;  /* 0x4000004000057882 */ /* 0x000fca0000000000 */
[----:B------:R-:W-:Y:S01]  /*2c40*/  UMOV UR4, UR9 ;  /* 0x0000000900047c82 */ /* 0x000fe20008000000 */
[----:B--2---:R-:W-:Y:S04]  /*2c50*/  STS.U16 [R64+UR8+0x10800], R0 ;  /* 0x0108000040007988 */ /* 0x004fe80008000408 */
        /* <DEDUP_REMOVED lines=54> */
[----:B------:R0:W-:Y:S01]  /*2fc0*/  STS.U16 [R64+UR8+0x1fc00], R17 ;  /* 0x01fc001140007988 */ /* 0x0001e20008000408 */
[----:B------:R-:W-:Y:S06]  /*2fd0*/  BAR.SYNC.DEFER_BLOCKING 0x0 ;  /* 0x0000000000007b1d */ /* 0x000fec0000010000 */
[----:B0-----:R-:W-:-:S06]  /*2fe0*/  WARPGROUP.ARRIVE ;  /* 0x00000000000079c5 */ /* 0x001fcc0000000000 */
[----:B------:R-:W-:Y:S01]  /*2ff0*/  HGMMA.64x256x16.F32.BF16 R24, gdesc[UR4].tnspB, RZ, !UPT, gsb0 ;  /* 0x43e00000041879f0 */ /* 0x000fe2000c0018ff */
[----:B------:R-:W-:Y:S02]  /*3000*/  UIADD3 UR14, UP1, UR10, 0x4000080, URZ ;  /* 0x040000800a0e7890 */ /* 0x000fe4000ff3e03f */
[----:B------:R-:W-:Y:S01]  /*3010*/  UIADD3 UR12, UP0, UR9, 0x2, URZ ;  /* 0x00000002090c7890 */ /* 0x000fe2000ff1e03f */
[----:B------:R-:W-:Y:S01]  /*3020*/  UMOV UR4, URZ ;  /* 0x0000003f00047c82 */ /* 0x000fe20008000000 */
[----:B------:R-:W-:Y:S02]  /*3030*/  UMOV UR5, URZ ;  /* 0x0000003f00057c82 */ /* 0x000fe40008000000 */
[----:B------:R-:W-:Y:S02]  /*3040*/  UIADD3.X UR13, UR4, 0x40000040, URZ, UP0, !UPT ;  /* 0x40000040040d7890 */ /* 0x000fe400087fe43f */
[----:B------:R-:W-:Y:S02]  /*3050*/  UIADD3.X UR15, UR5, 0x40000040, URZ, UP1, !UPT ;  /* 0x40000040050f7890 */ /* 0x000fe40008ffe43f */
[----:B------:R-:W-:-:S02]  /*3060*/  UIADD3.64 UR32, UR12, 0x2, URZ ;  /* 0x000000020c207897 */ /* 0x000fc4000fffe03f */
[----:B------:R-:W-:Y:S01]  /*3070*/  UIADD3.64 UR34, UR14, 0x80, URZ ;  /* 0x000000800e227897 */ /* 0x000fe2000fffe03f */
[----:B------:R-:W-:Y:S02]  /*3080*/  WARPGROUP.DEPBAR.LE gsb0, 0x0 ;  /* 0x00008000000079c5 */ /* 0x000fe40000010000 */
[----:B------:R-:W-:-:S12]  /*3090*/  WARPGROUP.ARRIVE ;  /* 0x00000000000079c5 */ /* 0x000fd80000000000 */
[----:B------:R-:W-:Y:S01]  /*30a0*/  HGMMA.64x256x16.F32.BF16 R24, gdesc[UR12].tnspB, R24, gsb0 ;  /* 0x43e000000c1879f0 */ /* 0x000fe20008001818 */
[----:B------:R-:W-:Y:S02]  /*30b0*/  UIADD3.64 UR38, UR14, 0x100, URZ ;  /* 0x000001000e267897 */ /* 0x000fe4000fffe03f */
[----:B------:R-:W-:Y:S01]  /*30c0*/  UIADD3.64 UR36, UR12, 0x4, URZ ;  /* 0x000000040c247897 */ /* 0x000fe2000fffe03f */
[----:B------:R-:W-:Y:S02]  /*30d0*/  WARPGROUP.DEPBAR.LE gsb0, 0x0 ;  /* 0x00008000000079c5 */ /* 0x000fe40000010000 */
[----:B------:R-:W-:-:S15]  /*30e0*/  WARPGROUP.ARRIVE ;  /* 0x00000000000079c5 */ /* 0x000fde0000000000 */
[----:B------:R-:W-:-:S07]  /*30f0*/  NOP ;  /* 0x0000000000007918 */ /* 0x000fce0000000000 */
        /* <DEDUP_REMOVED lines=26> */
[----:B------:R-:W-:Y:S02]  /*32a0*/  WARPGROUP.DEPBAR.LE gsb0, 0x0 ;  /* 0x00008000000079c5 */ /* 0x000fe40000010000 */
[----:B------:R-:W-:-:S15]  /*32b0*/  WARPGROUP.ARRIVE ;  /* 0x00000000000079c5 */ /* 0x000fde0000000000 */
[----:B------:R-:W-:-:S08]  /*32c0*/  NOP ;  /* 0x0000000000007918 */ /* 0x000fd00000000000 */
[----:B------:R-:W-:Y:S03]  /*32d0*/  HGMMA.64x256x16.F32.BF16 R24, gdesc[UR20].tnspB, R24, gsb0 ;  /* 0x43e00000141879f0 */ /* 0x000fe60008001818 */
[----:B------:R-:W-:Y:S02]  /*32e0*/  WARPGROUP.DEPBAR.LE gsb0, 0x0 ;  /* 0x00008000000079c5 */ /* 0x000fe40000010000 */
[----:B------:R-:W-:Y:S04]  /*32f0*/  STL [R1+0x10], R56 ;  /* 0x0000103801007387 */ /* 0x000fe80000100800 */
        /* <DEDUP_REMOVED lines=15> */
[----:B------:R-:W-:Y:S04]  /*33f0*/  STL.64 [R1+0x50], R88 ;  /* 0x0000505801007387 */ /* 0x000fe80000100a00 */
        /* <DEDUP_REMOVED lines=15> */
[----:B------:R-:W-:Y:S04]  /*34f0*/  STL [R1+0xd0], R120 ;  /* 0x0000d07801007387 */ /* 0x000fe80000100800 */
[----:B------:R-:W-:Y:S04]  /*3500*/  STL [R1+0xd4], R122 ;  /* 0x0000d47a01007387 */ /* 0x000fe80000100800 */
[----:B------:R-:W-:Y:S04]  /*3510*/  STL [R1+0xd8], R124 ;  /* 0x0000d87c01007387 */ /* 0x000fe80000100800 */
[----:B------:R-:W-:Y:S01]  /*3520*/  STL [R1+0xdc], R126 ;  /* 0x0000dc7e01007387 */ /* 0x000fe20000100800 */
[----:B------:R-:W-:-:S03]  /*3530*/  IMAD.MOV.U32 R8, RZ, RZ, R24 ;  /* 0x000000ffff087224 */ /* 0x000fc600078e0018 */
[----:B------:R-:W-:Y:S01]  /*3540*/  STL [R1+0xe0], R136 ;  /* 0x0000e08801007387 */ /* 0x000fe20000100800 */
[----:B------:R-:W-:Y:S01]  /*3550*/  MOV R9, R26 ;  /* 0x0000001a00097202 */ /* 0x000fe20000000f00 */
[----:B------:R-:W-:Y:S02]  /*3560*/  IMAD.MOV.U32 R10, RZ, RZ, R40 ;  /* 0x000000ffff0a7224 */ /* 0x000fe400078e0028 */
[----:B------:R-:W-:Y:S01]  /*3570*/  STL [R1+0xe4], R138 ;  /* 0x0000e48a01007387 */ /* 0x000fe20000100800 */
[----:B------:R-:W-:Y:S01]  /*3580*/  IMAD.MOV.U32 R11, RZ, RZ, R42 ;  /* 0x000000ffff0b7224 */ /* 0x000fe200078e002a */
[----:B------:R-:W-:Y:S01]  /*3590*/  MOV R13, R30 ;  /* 0x0000001e000d7202 */ /* 0x000fe20000000f00 */
[----:B------:R-:W-:Y:S01]  /*35a0*/  IMAD.MOV.U32 R12, RZ, RZ, R28 ;  /* 0x000000ffff0c7224 */ /* 0x000fe200078e001c */
[----:B------:R-:W-:Y:S01]  /*35b0*/  STL [R1+0xe8], R140 ;  /* 0x0000e88c01007387 */ /* 0x000fe20000100800 */
[----:B------:R-:W-:Y:S01]  /*35c0*/  IMAD.MOV.U32 R14, RZ, RZ, R44 ;  /* 0x000000ffff0e7224 */ /* 0x000fe200078e002c */
[----:B------:R-:W-:Y:S01]  /*35d0*/  MOV R21, R34 ;  /* 0x0000002200157202 */ /* 0x000fe20000000f00 */
        /* <DEDUP_REMOVED lines=31> */
[----:B------:R0:W-:Y:S01]  /*37d0*/  STL [R1+0xec], R142 ;  /* 0x0000ec8e01007387 */ /* 0x0001e20000100800 */
[----:B------:R-:W-:-:S02]  /*37e0*/  IMAD.MOV.U32 R154, RZ, RZ, R37 ;  /* 0x000000ffff9a7224 */ /* 0x000fc400078e0025 */
[----:B------:R-:W-:Y:S02]  /*37f0*/  IMAD.MOV.U32 R152, RZ, RZ, R53 ;  /* 0x000000ffff987224 */ /* 0x000fe400078e0035 */
[----:B------:R-:W-:Y:S02]  /*3800*/  IMAD.MOV.U32 R7, RZ, RZ, R55 ;  /* 0x000000ffff077224 */ /* 0x000fe400078e0037 */
[----:B------:R-:W-:Y:S02]  /*3810*/  IMAD.MOV.U32 R251, RZ, RZ, R57 ;  /* 0x000000fffffb7224 */ /* 0x000fe400078e0039 */
[----:B------:R-:W-:Y:S02]  /*3820*/  IMAD.MOV.U32 R249, RZ, RZ, R73 ;  /* 0x000000fffff97224 */ /* 0x000fe400078e0049 */
[----:B------:R-:W-:Y:S02]  /*3830*/  IMAD.MOV.U32 R248, RZ, RZ, R75 ;  /* 0x000000fffff87224 */ /* 0x000fe400078e004b */
        /* <DEDUP_REMOVED lines=27> */
[----:B0-----:R-:W-:-:S06]  /*39f0*/  WARPGROUP.ARRIVE ;  /* 0x00000000000079c5 */ /* 0x001fcc0000000000 */
[----:B------:R-:W-:Y:S01]  /*3a00*/  HGMMA.64x256x16.F32.BF16 R24, gdesc[UR4].tnspB, RZ, !UPT, gsb0 ;  /* 0x43e00000041879f0 */ /* 0x000fe2000c0018ff */
[----:B------:R-:W-:Y:S01]  /*3a10*/  UIADD3.64 UR4, UR12, 0x400, URZ ;  /* 0x000004000c047897 */ /* 0x000fe2000fffe03f */
[----:B------:R-:W-:Y:S01]  /*3a20*/  UMOV UR6, UR14 ;  /* 0x0000000e00067c82 */ /* 0x000fe20008000000 */
[----:B------:R-:W-:Y:S01]  /*3a30*/  UMOV UR7, UR15 ;  /* 0x0000000f00077c82 */ /* 0x000fe20008000000 */
[----:B------:R-:W-:Y:S01]  /*3a40*/  UIADD3.64 UR32, UR12, 0x402, URZ ;  /* 0x000004020c207897 */ /* 0x000fe2000fffe03f */
[----:B------:R-:W-:Y:S02]  /*3a50*/  WARPGROUP.DEPBAR.LE gsb0, 0x0 ;  /* 0x00008000000079c5 */ /* 0x000fe40000010000 */
[----:B------:R-:W-:-:S15]  /*3a60*/  WARPGROUP.ARRIVE ;  /* 0x00000000000079c5 */ /* 0x000fde0000000000 */
[----:B------:R-:W-:-:S06]  /*3a70*/  NOP ;  /* 0x0000000000007918 */ /* 0x000fcc0000000000 */
[----:B------:R-:W-:Y:S01]  /*3a80*/  HGMMA.64x256x16.F32.BF16 R24, gdesc[UR4].tnspB, R24, gsb0 ;  /* 0x43e00000041879f0 */ /* 0x000fe20008001818 */
[----:B------:R-:W-:Y:S02]  /*3a90*/  UIADD3.64 UR36, UR12, 0x404, URZ ;  /* 0x000004040c247897 */ /* 0x000fe4000fffe03f */
[----:B------:R-:W-:Y:S02]  /*3aa0*/  WARPGROUP.DEPBAR.LE gsb0, 0x0 ;  /* 0x00008000000079c5 */ /* 0x000fe40000010000 */
[----:B------:R-:W-:-:S15]  /*3ab0*/  WARPGROUP.ARRIVE ;  /* 0x00000000000079c5 */ /* 0x000fde0000000000 */
[----:B------:R-:W-:-:S08]  /*3ac0*/  NOP ;  /* 0x0000000000007918 */ /* 0x000fd00000000000 */
        /* <DEDUP_REMOVED lines=16> */
[----:B------:R-:W-:Y:S01]  /*3bd0*/  UIADD3.64 UR12, UR12, 0xc04, URZ ;  /* 0x00000c040c0c7897 */ /* 0x000fe2000fffe03f */
[----:B------:R-:W-:Y:S01]  /*3be0*/  UMOV UR14, UR22 ;  /* 0x00000016000e7c82 */ /* 0x000fe20008000000 */
[----:B------:R-:W-:Y:S01]  /*3bf0*/  UMOV UR15, UR23 ;  /* 0x00000017000f7c82 */ /* 0x000fe20008000000 */
[----:B------:R-:W-:Y:S02]  /*3c00*/  WARPGROUP.DEPBAR.LE gsb0, 0x0 ;  /* 0x00008000000079c5 */ /* 0x000fe40000010000 */
[----:B------:R-:W-:-:S15]  /*3c10*/  WARPGROUP.ARRIVE ;  /* 0x00000000000079c5 */ /* 0x000fde0000000000 */
[----:B------:R-:W-:-:S07]  /*3c20*/  NOP ;  /* 0x0000000000007918 */ /* 0x000fce0000000000 */
[----:B------:R-:W-:Y:S01]  /*3c30*/  HGMMA.64x256x16.F32.BF16 R24, gdesc[UR24].tnspB, R24, gsb0 ;  /* 0x43e00000181879f0 */ /* 0x000fe20008001818 */
[C---:B------:R-:W-:Y:S01]  /*3c40*/  IMAD.SHL.U32 R4, R187.reuse, 0x20, RZ ;  /* 0x00000020bb047824 */ /* 0x040fe200078e00ff */
[----:B------:R-:W-:Y:S02]  /*3c50*/  SHF.R.S32.HI R0, RZ, 0x5, R187 ;  /* 0x00000005ff007819 */ /* 0x000fe400000114bb */
[C---:B------:R-:W-:Y:S01]  /*3c60*/  SHF.L.U32 R3, R187.reuse, 0x9, RZ ;  /* 0x00000009bb037819 */ /* 0x040fe200000006ff */
[C---:B------:R-:W-:Y:S01]  /*3c70*/  IMAD.SHL.U32 R2, R187.reuse, 0x10, RZ ;  /* 0x00000010bb027824 */ /* 0x040fe200078e00ff */
[----:B------:R-:W-:Y:S02]  /*3c80*/  SGXT R0, R0, 0x1 ;  /* 0x000000010000781a */ /* 0x000fe40000000200 */
[----:B------:R-:W-:Y:S01]  /*3c90*/  LOP3.LUT R4, R4, 0x60, RZ, 0xc0, !PT ;  /* 0x0000006004047812 */ /* 0x000fe200078ec0ff */
[----:B------:R-:W-:Y:S01]  /*3ca0*/  IMAD.SHL.U32 R5, R187, 0x2, RZ ;  /* 0x00000002bb057824 */ /* 0x000fe200078e00ff */
[----:B------:R-:W-:-:S02]  /*3cb0*/  LOP3.LUT R3, R3, 0x3000, RZ, 0xc0, !PT ;  /* 0x0000300003037812 */ /* 0x000fc400078ec0ff */
[----:B------:R-:W-:Y:S02]  /*3cc0*/  SHF.R.S32.HI R6, RZ, 0x2, R187 ;  /* 0x00000002ff067819 */ /* 0x000fe400000114bb */
[----:B------:R-:W-:Y:S02]  /*3cd0*/  LOP3.LUT R0, R0, 0x4010, RZ, 0xc0, !PT ;  /* 0x0000401000007812 */ /* 0x000fe400078ec0ff */
[--C-:B------:R-:W-:Y:S02]  /*3ce0*/  LOP3.LUT R4, R4, 0xf80, R2.reuse, 0xf8, !PT ;  /* 0x00000f8004047812 */ /* 0x100fe400078ef802 */
[----:B------:R-:W-:Y:S02]  /*3cf0*/  LOP3.LUT R2, R3, 0x70, R2, 0xf8, !PT ;  /* 0x0000007003027812 */ /* 0x000fe400078ef802 */
[----:B------:R-:W-:Y:S02]  /*3d00*/  SGXT R3, R6, 0x1 ;  /* 0x000000010603781a */ /* 0x000fe40000000200 */
[----:B------:R-:W-:-:S02]  /*3d10*/  LOP3.LUT R0, R0, 0x180, R5, 0xf8, !PT ;  /* 0x0000018000007812 */ /* 0x000fc400078ef805 */
[----:B------:R-:W-:Y:S02]  /*3d20*/  LOP3.LUT R4, R4, 0x4010, R3, 0xf8, !PT ;  /* 0x0000401004047812 */ /* 0x000fe400078ef803 */
[----:B------:R-:W-:Y:S02]  /*3d30*/  LOP3.LUT R0, R0, R2, RZ, 0x3c, !PT ;  /* 0x0000000200007212 */ /* 0x000fe400078e3cff */
[----:B------:R-:W0:Y:S01]  /*3d40*/  LDC.64 R2, c[0x0][0x220] ;  /* 0x00008800ff027b82 */ /* 0x000e220000000a00 */
[----:B------:R-:W-:Y:S02]  /*3d50*/  SHF.R.U32.HI R5, RZ, 0x5, R187 ;  /* 0x00000005ff057819 */ /* 0x000fe400000116bb */
[----:B------:R-:W-:Y:S02]  /*3d60*/  LOP3.LUT R239, R187, 0xe0, RZ, 0xc0, !PT ;  /* 0x000000e0bbef7812 */ /* 0x000fe400078ec0ff */
[----:B------:R-:W-:Y:S02]  /*3d70*/  SGXT.U32 R5, R5, 0x3 ;  /* 0x000000030505781a */ /* 0x000fe40000000000 */
[----:B------:R-:W-:-:S02]  /*3d80*/  LOP3.LUT R252, R4, 0x10, RZ, 0x3c, !PT ;  /* 0x0000001004fc7812 */ /* 0x000fc400078e3cff */
[C---:B------:R-:W-:Y:S02]  /*3d90*/  LOP3.LUT R230, R5.reuse, 0x20, RZ, 0xfc, !PT ;  /* 0x0000002005e67812 */ /* 0x040fe400078efcff */
[C---:B------:R-:W-:Y:S02]  /*3da0*/  LOP3.LUT R228, R5.reuse, 0x28, RZ, 0xfc, !PT ;  /* 0x0000002805e47812 */ /* 0x040fe400078efcff */
[C---:B------:R-:W-:Y:S02]  /*3db0*/  LOP3.LUT R236, R5.reuse, 0x8, RZ, 0xfc, !PT ;  /* 0x0000000805ec7812 */ /* 0x040fe400078efcff */
[C---:B------:R-:W-:Y:S02]  /*3dc0*/  LOP3.LUT R226, R5.reuse, 0x30, RZ, 0xfc, !PT ;  /* 0x0000003005e27812 */ /* 0x040fe400078efcff */
[C---:B------:R-:W-:Y:S02]  /*3dd0*/  LOP3.LUT R234, R5.reuse, 0x10, RZ, 0xfc, !PT ;  /* 0x0000001005ea7812 */ /* 0x040fe400078efcff */
[----:B------:R-:W-:-:S02]  /*3de0*/  LOP3.LUT R224, R5, 0x38, RZ, 0xfc, !PT ;  /* 0x0000003805e07812 */ /* 0x000fc400078efcff */
[----:B0-----:R-:W-:Y:S01]  /*3df0*/  LEA R238, P0, R239, R2, 0x5 ;  /* 0x00000002efee7211 */ /* 0x001fe200078028ff */
[----:B------:R-:W-:Y:S02]  /*3e00*/  WARPGROUP.DEPBAR.LE gsb0, 0x0 ;  /* 0x00008000000079c5 */ /* 0x000fe40000010000 */
[----:B------:R-:W-:-:S06]  /*3e10*/  WARPGROUP.ARRIVE ;  /* 0x00000000000079c5 */ /* 0x000fcc0000000000 */
[----:B------:R-:W-:Y:S01]  /*3e20*/  HGMMA.64x256x16.F32.BF16 R24, gdesc[UR12].tnspB, R24, gsb0 ;  /* 0x43e000000c1879f0 */ /* 0x000fe20008001818 */
[C---:B------:R-:W-:Y:S02]  /*3e30*/  LOP3.LUT R232, R5.reuse, 0x18, RZ, 0xfc, !PT ;  /* 0x0000001805e87812 */ /* 0x040fe400078efcff */
[----:B------:R-:W-:Y:S02]  /*3e40*/  LOP3.LUT R222, R5, 0x40, RZ, 0xfc, !PT ;  /* 0x0000004005de7812 */ /* 0x000fe400078efcff */
[----:B------:R-:W-:Y:S02]  /*3e50*/  LOP3.LUT R187, R187, 0x1f, RZ, 0xc0, !PT ;  /* 0x0000001fbbbb7812 */ /* 0x000fe400078ec0ff */
[C---:B------:R-:W-:Y:S02]  /*3e60*/  LOP3.LUT R220, R5.reuse, 0x48, RZ, 0xfc, !PT ;  /* 0x0000004805dc7812 */ /* 0x040fe400078efcff */
[C---:B------:R-:W-:Y:S02]  /*3e70*/  LOP3.LUT R218, R5.reuse, 0x50, RZ, 0xfc, !PT ;  /* 0x0000005005da7812 */ /* 0x040fe400078efcff */
[----:B------:R-:W-:-:S02]  /*3e80*/  LOP3.LUT R216, R5, 0x58, RZ, 0xfc, !PT ;  /* 0x0000005805d87812 */ /* 0x000fc400078efcff */
[C---:B------:R-:W-:Y:S02]  /*3e90*/  LOP3.LUT R170, R5.reuse, 0x60, RZ, 0xfc, !PT ;  /* 0x0000006005aa7812 */ /* 0x040fe400078efcff */
[C---:B------:R-:W-:Y:S02]  /*3ea0*/  LOP3.LUT R168, R5.reuse, 0x68, RZ, 0xfc, !PT ;  /* 0x0000006805a87812 */ /* 0x040fe400078efcff */
[----:B------:R-:W-:-:S05]  /*3eb0*/  LOP3.LUT R6, R5, 0xa8, RZ, 0xfc, !PT ;  /* 0x000000a805067812 */ /* 0x000fca00078efcff */
[----:B------:R-:W-:Y:S01]  /*3ec0*/  IMAD.SHL.U32 R177, R6, 0x100, RZ ;  /* 0x0000010006b17824 */ /* 0x000fe200078e00ff */
[----:B------:R-:W-:Y:S02]  /*3ed0*/  WARPGROUP.DEPBAR.LE gsb0, 0x0 ;  /* 0x00008000000079c5 */ /* 0x000fe40000010000 */
[----:B------:R-:W-:Y:S06]  /*3ee0*/  BAR.SYNC.DEFER_BLOCKING 0x0 ;  /* 0x0000000000007b1d */ /* 0x000fec0000010000 */
[----:B------:R0:W-:Y:S04]  /*3ef0*/  STS.128 [R4+UR8], R8 ;  /* 0x0000000804007988 */ /* 0x0001e80008000c08 */
[----:B------:R1:W-:Y:S04]  /*3f00*/  STS.128 [R4+UR8+0x1000], R12 ;  /* 0x0010000c04007988 */ /* 0x0003e80008000c08 */
[----:B------:R-:W-:Y:S04]  /*3f10*/  STS.128 [R4+UR8+0x2000], R20 ;  /* 0x0020001404007988 */ /* 0x000fe80008000c08 */
[----:B------:R2:W-:Y:S01]  /*3f20*/  STS.128 [R4+UR8+0x3000], R16 ;  /* 0x0030001004007988 */ /* 0x0005e20008000c08 */
[----:B0-----:R-:W-:Y:S01]  /*3f30*/  IMAD.MOV.U32 R8, RZ, RZ, R166 ;  /* 0x000000ffff087224 */ /* 0x001fe200078e00a6 */
[----:B------:R-:W-:Y:S01]  /*3f40*/  MOV R9, R165 ;  /* 0x000000a500097202 */ /* 0x000fe20000000f00 */
[----:B------:R-:W-:-:S02]  /*3f50*/  IMAD.MOV.U32 R10, RZ, RZ, R164 ;  /* 0x000000ffff0a7224 */ /* 0x000fc400078e00a4 */
[----:B------:R-:W-:Y:S01]  /*3f60*/  IMAD.MOV.U32 R11, RZ, RZ, R163 ;  /* 0x000000ffff0b7224 */ /* 0x000fe200078e00a3 */
[----:B-1----:R-:W-:Y:S01]  /*3f70*/  MOV R13, R153 ;  /* 0x00000099000d7202 */ /* 0x002fe20000000f00 */
[----:B------:R-:W-:Y:S02]  /*3f80*/  IMAD.MOV.U32 R12, RZ, RZ, R154 ;  /* 0x000000ffff0c7224 */ /* 0x000fe400078e009a */
[----:B------:R-:W-:Y:S02]  /*3f90*/  IMAD.MOV.U32 R14, RZ, RZ, R152 ;  /* 0x000000ffff0e7224 */ /* 0x000fe400078e0098 */
[----:B------:R-:W-:Y:S01]  /*3fa0*/  IMAD.MOV.U32 R15, RZ, RZ, R7 ;  /* 0x000000ffff0f7224 */ /* 0x000fe200078e0007 */
[----:B------:R0:W-:Y:S01]  /*3fb0*/  STS.128 [R252+UR8], R8 ;  /* 0x00000008fc007988 */ /* 0x0001e20008000c08 */
[----:B------:R-:W-:Y:S01]  /*3fc0*/  IMAD.SHL.U32 R7, R239, 0x8, RZ ;  /* 0x00000008ef077824 */ /* 0x000fe200078e00ff */
[----:B--2---:R-:W-:Y:S01]  /*3fd0*/  MOV R17, R161 ;  /* 0x000000a100117202 */ /* 0x004fe20000000f00 */
[----:B------:R-:W-:Y:S01]  /*3fe0*/  IMAD.MOV.U32 R16, RZ, RZ, R162 ;  /* 0x000000ffff107224 */ /* 0x000fe200078e00a2 */
[----:B------:R1:W-:Y:S01]  /*3ff0*/  STS.128 [R252+UR8+0x3000], R12 ;  /* 0x0030000cfc007988 */ /* 0x0003e20008000c08 */
[----:B------:R-:W-:-:S02]  /*4000*/  IMAD.MOV.U32 R18, RZ, RZ, R160 ;  /* 0x000000ffff127224 */ /* 0x000fc400078e00a0 */
[----:B------:R-:W-:Y:S01]  /*4010*/  IMAD.MOV.U32 R19, RZ, RZ, R159 ;  /* 0x000000ffff137224 */ /* 0x000fe200078e009f */
[----:B------:R-:W-:Y:S02]  /*4020*/  LEA.HI.X R239, R7, R3, RZ, 0x2, P0 ;  /* 0x0000000307ef7211 */ /* 0x000fe400000f14ff */
[----:B------:R-:W-:Y:S02]  /*4030*/  SHF.L.U32 R7, R236, 0x8, RZ ;  /* 0x00000008ec077819 */ /* 0x000fe400000006ff */
[----:B------:R2:W-:Y:S01]  /*4040*/  STS.128 [R252+UR8+0x1000], R16 ;  /* 0x00100010fc007988 */ /* 0x0005e20008000c08 */
[----:B0-----:R-:W-:Y:S01]  /*4050*/  IMAD.MOV.U32 R8, RZ, RZ, R158 ;  /* 0x000000ffff087224 */ /* 0x001fe200078e009e */
[----:B------:R-:W-:Y:S01]  /*4060*/  MOV R9, R157 ;  /* 0x0000009d00097202 */ /* 0x000fe20000000f00 */
[----:B------:R-:W-:Y:S02]  /*4070*/  IMAD.MOV.U32 R10, RZ, RZ, R156 ;  /* 0x000000ffff0a7224 */ /* 0x000fe400078e009c */
[----:B------:R-:W-:-:S02]  /*4080*/  IMAD.MOV.U32 R11, RZ, RZ, R155 ;  /* 0x000000ffff0b7224 */ /* 0x000fc400078e009b */
[C---:B-1----:R-:W-:Y:S01]  /*4090*/  IMAD.SHL.U32 R13, R230.reuse, 0x100, RZ ;  /* 0x00000100e60d7824 */ /* 0x042fe200078e00ff */
[-C--:B------:R-:W-:Y:S02]  /*40a0*/  LEA R230, P5, R230, R2.reuse, 0xa ;  /* 0x00000002e6e67211 */ /* 0x080fe400078a50ff */
[C---:B------:R-:W-:Y:S01]  /*40b0*/  SHF.L.U32 R15, R228.reuse, 0x8, RZ ;  /* 0x00000008e40f7819 */ /* 0x040fe200000006ff */
[----:B------:R0:W-:Y:S01]  /*40c0*/  STS.128 [R252+UR8+0x2000], R8 ;  /* 0x00200008fc007988 */ /* 0x0001e20008000c08 */
[-C--:B------:R-:W-:Y:S01]  /*40d0*/  LEA R228, P6, R228, R2.reuse, 0xa ;  /* 0x00000002e4e47211 */ /* 0x080fe200078c50ff */
[----:B--2---:R-:W-:Y:S01]  /*40e0*/  IMAD.SHL.U32 R17, R226, 0x100, RZ ;  /* 0x00000100e2117824 */ /* 0x004fe200078e00ff */
[-C--:B------:R-:W-:Y:S01]  /*40f0*/  LEA R236, P2, R236, R2.reuse, 0xa ;  /* 0x00000002ecec7211 */ /* 0x080fe200078450ff */
[----:B------:R-:W-:Y:S01]  /*4100*/  IMAD.SHL.U32 R19, R224, 0x100, RZ ;  /* 0x00000100e0137824 */ /* 0x000fe200078e00ff */
[----:B------:R-:W-:Y:S02]  /*4110*/  LEA R226, P0, R226, R2, 0xa ;  /* 0x00000002e2e27211 */ /* 0x000fe400078050ff */
[----:B------:R-:W-:-:S02]  /*4120*/  LEA.HI.X R231, R13, R3, RZ, 0x2, P5 ;  /* 0x000000030de77211 */ /* 0x000fc400028f14ff */
[-C--:B------:R-:W-:Y:S02]  /*4130*/  LEA R224, P1, R224, R2.reuse, 0xa ;  /* 0x00000002e0e07211 */ /* 0x080fe400078250ff */
[-C--:B------:R-:W-:Y:S02]  /*4140*/  LEA.HI.X R229, R15, R3.reuse, RZ, 0x2, P6 ;  /* 0x000000030fe57211 */ /* 0x080fe400030f14ff */
[----:B------:R-:W-:Y:S01]  /*4150*/  SHF.L.U32 R21, R222, 0x8, RZ ;  /* 0x00000008de157819 */ /* 0x000fe200000006ff */
[C---:B0-----:R-:W-:Y:S01]  /*4160*/  IMAD.SHL.U32 R9, R234.reuse, 0x100, RZ ;  /* 0x00000100ea097824 */ /* 0x041fe200078e00ff */
[-C--:B------:R-:W-:Y:S01]  /*4170*/  LEA R234, P3, R234, R2.reuse, 0xa ;  /* 0x00000002eaea7211 */ /* 0x080fe200078650ff */
[C---:B------:R-:W-:Y:S01]  /*4180*/  IMAD.SHL.U32 R11, R232.reuse, 0x100, RZ ;  /* 0x00000100e80b7824 */ /* 0x040fe200078e00ff */
[-C--:B------:R-:W-:Y:S02]  /*4190*/  LEA R232, P4, R232, R2.reuse, 0xa ;  /* 0x00000002e8e87211 */ /* 0x080fe400078850ff */
[-C--:B------:R-:W-:Y:S01]  /*41a0*/  LEA.HI.X R237, R7, R3.reuse, RZ, 0x2, P2 ;  /* 0x0000000307ed7211 */ /* 0x080fe200010f14ff */
[----:B------:R-:W-:Y:S01]  /*41b0*/  IMAD.SHL.U32 R23, R220, 0x100, RZ ;  /* 0x00000100dc177824 */ /* 0x000fe200078e00ff */
[----:B------:R-:W-:Y:S01]  /*41c0*/  LEA R222, P2, R222, R2, 0xa ;  /* 0x00000002dede7211 */ /* 0x000fe200078450ff */
[----:B------:R-:W-:Y:S01]  /*41d0*/  IMAD.WIDE.U32 R230, R187, 0x4, R230 ;  /* 0x00000004bbe67825 */ /* 0x000fe200078e00e6 */
[----:B------:R-:W-:-:S02]  /*41e0*/  LEA.HI.X R227, R17, R3, RZ, 0x2, P0 ;  /* 0x0000000311e37211 */ /* 0x000fc400000f14ff */
[-C--:B------:R-:W-:Y:S01]  /*41f0*/  LEA.HI.X R235, R9, R3.reuse, RZ, 0x2, P3 ;  /* 0x0000000309eb7211 */ /* 0x080fe200018f14ff */
[----:B------:R-:W-:Y:S01]  /*4200*/  IMAD.SHL.U32 R153, R218, 0x100, RZ ;  /* 0x00000100da997824 */ /* 0x000fe200078e00ff */
[-C--:B------:R-:W-:Y:S01]  /*4210*/  LEA R220, P3, R220, R2.reuse, 0xa ;  /* 0x00000002dcdc7211 */ /* 0x080fe200078650ff */
[----:B------:R-:W-:Y:S01]  /*4220*/  IMAD.WIDE.U32 R228, R187, 0x4, R228 ;  /* 0x00000004bbe47825 */ /* 0x000fe200078e00e4 */
[-C--:B------:R-:W-:Y:S02]  /*4230*/  LEA.HI.X R225, R19, R3.reuse, RZ, 0x2, P1 ;  /* 0x0000000313e17211 */ /* 0x080fe400008f14ff */
[-C--:B------:R-:W-:Y:S01]  /*4240*/  LEA.HI.X R233, R11, R3.reuse, RZ, 0x2, P4 ;  /* 0x000000030be97211 */ /* 0x080fe200020f14ff */
[----:B------:R-:W-:Y:S01]  /*4250*/  IMAD.WIDE.U32 R226, R187, 0x4, R226 ;  /* 0x00000004bbe27825 */ /* 0x000fe200078e00e2 */
[-C--:B------:R-:W-:Y:S02]  /*4260*/  LEA R218, P4, R218, R2.reuse, 0xa ;  /* 0x00000002dada7211 */ /* 0x080fe400078850ff */
[-C--:B------:R-:W-:Y:S01]  /*4270*/  LEA.HI.X R223, R21, R3.reuse, RZ, 0x2, P2 ;  /* 0x0000000315df7211 */ /* 0x080fe200010f14ff */
[----:B------:R-:W-:Y:S01]  /*4280*/  STL [R1+0x204], R230 ;  /* 0x000204e601007387 */ /* 0x000fe20000100800 */
[----:B------:R-:W-:Y:S01]  /*4290*/  SHF.L.U32 R155, R216, 0x8, RZ ;  /* 0x00000008d89b7819 */ /* 0x000fe200000006ff */
[----:B------:R-:W-:Y:S01]  /*42a0*/  IMAD.SHL.U32 R157, R170, 0x100, RZ ;  /* 0x00000100aa9d7824 */ /* 0x000fe200078e00ff */
[-C--:B------:R-:W-:Y:S01]  /*42b0*/  LEA R216, P5, R216, R2.reuse, 0xa ;  /* 0x00000002d8d87211 */ /* 0x080fe200078a50ff */
[----:B------:R-:W-:Y:S01]  /*42c0*/  STL [R1+0x200], R231 ;  /* 0x000200e701007387 */ /* 0x000fe20000100800 */
[-C--:B------:R-:W-:Y:S01]  /*42d0*/  LEA.HI.X R221, R23, R3.reuse, RZ, 0x2, P3 ;  /* 0x0000000317dd7211 */ /* 0x080fe200018f14ff */
[----:B------:R-:W-:Y:S01]  /*42e0*/  IMAD.WIDE.U32 R224, R187, 0x4, R224 ;  /* 0x00000004bbe07825 */ /* 0x000fe200078e00e0 */
[C---:B------:R-:W-:Y:S01]  /*42f0*/  LOP3.LUT R166, R5.reuse, 0x70, RZ, 0xfc, !PT ;  /* 0x0000007005a67812 */ /* 0x040fe200078efcff */
[----:B------:R-:W-:Y:S01]  /*4300*/  STL [R1+0x208], R228 ;  /* 0x000208e401007387 */ /* 0x000fe20000100800 */
[----:B------:R-:W-:Y:S01]  /*4310*/  LOP3.LUT R164, R5, 0x78, RZ, 0xfc, !PT ;  /* 0x0000007805a47812 */ /* 0x000fe200078efcff */
[----:B------:R-:W-:Y:S01]  /*4320*/  IMAD.SHL.U32 R159, R168, 0x100, RZ ;  /* 0x00000100a89f7824 */ /* 0x000fe200078e00ff */
[-C--:B------:R-:W-:Y:S01]  /*4330*/  LEA R170, P6, R170, R2.reuse, 0xa ;  /* 0x00000002aaaa7211 */ /* 0x080fe200078c50ff */
[----:B------:R-:W-:Y:S01]  /*4340*/  STL [R1+0x1fc], R229 ;  /* 0x0001fce501007387 */ /* 0x000fe20000100800 */
[-C--:B------:R-:W-:Y:S01]  /*4350*/  LEA.HI.X R219, R153, R3.reuse, RZ, 0x2, P4 ;  /* 0x0000000399db7211 */ /* 0x080fe200020f14ff */
[----:B------:R-:W-:Y:S01]  /*4360*/  IMAD.WIDE.U32 R222, R187, 0x4, R222 ;  /* 0x00000004bbde7825 */ /* 0x000fe200078e00de */
[----:B------:R-:W-:Y:S01]  /*4370*/  LOP3.LUT R162, R5, 0x80, RZ, 0xfc, !PT ;  /* 0x0000008005a27812 */ /* 0x000fe200078efcff */
[----:B------:R-:W-:Y:S01]  /*4380*/  STL [R1+0x1f8], R226 ;  /* 0x0001f8e201007387 */ /* 0x000fe20000100800 */
[-C--:B------:R-:W-:Y:S01]  /*4390*/  LEA R168, P0, R168, R2.reuse, 0xa ;  /* 0x00000002a8a87211 */ /* 0x080fe200078050ff */
[----:B------:R-:W-:Y:S01]  /*43a0*/  IMAD.WIDE.U32 R220, R187, 0x4, R220 ;  /* 0x00000004bbdc7825 */ /* 0x000fe200078e00dc */
        /* <DEDUP_REMOVED lines=18> */
[----:B------:R-:W-:Y:S01]  /*44d0*/  LEA R162, P3, R162, R2, 0xa ;  /* 0x00000002a2a27211 */ /* 0x000fe200078650ff */
[----:B------:R-:W-:Y:S01]  /*44e0*/  IMAD.WIDE.U32 R170, R187, 0x4, R170 ;  /* 0x00000004bbaa7825 */ /* 0x000fe200078e00aa */
[----:B------:R-:W-:Y:S01]  /*44f0*/  LEA.HI.X R167, R161, R3, RZ, 0x2, P1 ;  /* 0x00000003a1a77211 */ /* 0x000fe200008f14ff */
[----:B------:R-:W-:Y:S01]  /*4500*/  STL [R1+0x1e0], R220 ;  /* 0x0001e0dc01007387 */ /* 0x000fe20000100800 */
[----:B------:R-:W-:-:S02]  /*4510*/  LOP3.LUT R12, R5, 0xc0, RZ, 0xfc, !PT ;  /* 0x000000c0050c7812 */ /* 0x000fc400078efcff */
[C---:B------:R-:W-:Y:S01]  /*4520*/  SHF.L.U32 R173, R160.reuse, 0x8, RZ ;  /* 0x00000008a0ad7819 */ /* 0x040fe200000006ff */
[----:B------:R-:W-:Y:S01]  /*4530*/  STL [R1+0x1dc], R221 ;  /* 0x0001dcdd01007387 */ /* 0x000fe20000100800 */
[-C--:B------:R-:W-:Y:S01]  /*4540*/  LEA R160, P4, R160, R2.reuse, 0xa ;  /* 0x00000002a0a07211 */ /* 0x080fe200078850ff */
[----:B------:R-:W-:Y:S01]  /*4550*/  IMAD.SHL.U32 R174, R158, 0x100, RZ ;  /* 0x000001009eae7824 */ /* 0x000fe200078e00ff */
[-C--:B------:R-:W-:Y:S01]  /*4560*/  LEA.HI.X R165, R163, R3.reuse, RZ, 0x2, P2 ;  /* 0x00000003a3a57211 */ /* 0x080fe200010f14ff */
[----:B------:R-:W-:Y:S01]  /*4570*/  STL [R1+0x1d4], R218 ;  /* 0x0001d4da01007387 */ /* 0x000fe20000100800 */
[----:B------:R-:W-:Y:S01]  /*4580*/  LOP3.LUT R154, R5, 0xa0, RZ, 0xfc, !PT ;  /* 0x000000a0059a7812 */ /* 0x000fe200078efcff */
        /* <DEDUP_REMOVED lines=9> */
[----:B------:R-:W-:Y:S01]  /*4620*/  LEA R156, P6, R156, R2, 0xa ;  /* 0x000000029c9c7211 */ /* 0x000fe200078c50ff */
[----:B------:R-:W-:Y:S01]  /*4630*/  STL [R1+0x1c4], R217 ;  /* 0x0001c4d901007387 */ /* 0x000fe20000100800 */
[----:B------:R-:W-:Y:S01]  /*4640*/  LEA.HI.X R161, R173, R3, RZ, 0x2, P4 ;  /* 0x00000003ada17211 */ /* 0x000fe200020f14ff */
[----:B------:R-:W-:Y:S01]  /*4650*/  IMAD.SHL.U32 R180, R12, 0x100, RZ ;  /* 0x000001000cb47824 */ /* 0x000fe200078e00ff */
[C---:B------:R-:W-:Y:S01]  /*4660*/  LOP3.LUT R14, R5.reuse, 0xc8, RZ, 0xfc, !PT ;  /* 0x000000c8050e7812 */ /* 0x040fe200078efcff */
[----:B------:R-:W-:Y:S01]  /*4670*/  STL [R1+0x1c0], R170 ;  /* 0x0001c0aa01007387 */ /* 0x000fe20000100800 */
[----:B------:R-:W-:Y:S01]  /*4680*/  LOP3.LUT R16, R5, 0xd0, RZ, 0xfc, !PT ;  /* 0x000000d005107812 */ /* 0x000fe200078efcff */
[----:B------:R-:W-:Y:S01]  /*4690*/  IMAD.WIDE.U32 R164, R187, 0x4, R164 ;  /* 0x00000004bba47825 */ /* 0x000fe200078e00a4 */
[C---:B------:R-:W-:Y:S01]  /*46a0*/  LOP3.LUT R18, R5.reuse, 0xd8, RZ, 0xfc, !PT ;  /* 0x000000d805127812 */ /* 0x040fe200078efcff */
[----:B------:R-:W-:Y:S01]  /*46b0*/  STL [R1+0x1bc], R171 ;  /* 0x0001bcab01007387 */ /* 0x000fe20000100800 */
[C---:B------:R-:W-:Y:S01]  /*46c0*/  LOP3.LUT R20, R5.reuse, 0xe0, RZ, 0xfc, !PT ;  /* 0x000000e005147812 */ /* 0x040fe200078efcff */
[----:B------:R-:W-:Y:S01]  /*46d0*/  IMAD.SHL.U32 R178, R8, 0x100, RZ ;  /* 0x0000010008b27824 */ /* 0x000fe200078e00ff */
[C---:B------:R-:W-:Y:S01]  /*46e0*/  LOP3.LUT R22, R5.reuse, 0xe8, RZ, 0xfc, !PT ;  /* 0x000000e805167812 */ /* 0x040fe200078efcff */
[----:B------:R-:W-:Y:S01]  /*46f0*/  STL [R1+0x1b8], R168 ;  /* 0x0001b8a801007387 */ /* 0x000fe20000100800 */
[----:B------:R-:W-:-:S02]  /*4700*/  LOP3.LUT R152, R5, 0xf0, RZ, 0xfc, !PT ;  /* 0x000000f005987812 */ /* 0x000fc400078efcff */
[----:B------:R-:W-:Y:S02]  /*4710*/  SHF.L.U32 R176, R154, 0x8, RZ ;  /* 0x000000089ab07819 */ /* 0x000fe400000006ff */
[-C--:B------:R-:W-:Y:S01]  /*4720*/  LEA R12, P4, R12, R2.reuse, 0xa ;  /* 0x000000020c0c7211 */ /* 0x080fe200078850ff */
[----:B------:R-:W-:Y:S01]  /*4730*/  STL [R1+0x1b4], R169 ;  /* 0x0001b4a901007387 */ /* 0x000fe20000100800 */
[----:B------:R-:W-:Y:S01]  /*4740*/  LOP3.LUT R5, R5, 0xf8, RZ, 0xfc, !PT ;  /* 0x000000f805057812 */ /* 0x000fe200078efcff */
[----:B------:R-:W-:Y:S01]  /*4750*/  IMAD.WIDE.U32 R162, R187, 0x4, R162 ;  /* 0x00000004bba27825 */ /* 0x000fe200078e00a2 */
[----:B------:R-:W-:Y:S02]  /*4760*/  SHF.L.U32 R179, R10, 0x8, RZ ;  /* 0x000000080ab37819 */ /* 0x000fe400000006ff */
[-C--:B------:R-:W-:Y:S02]  /*4770*/  LEA R154, P0, R154, R2.reuse, 0xa ;  /* 0x000000029a9a7211 */ /* 0x080fe400078050ff */
[----:B------:R-:W-:Y:S01]  /*4780*/  LEA.HI.X R159, R174, R3, RZ, 0x2, P5 ;  /* 0x00000003ae9f7211 */ /* 0x000fe200028f14ff */
[----:B------:R-:W-:Y:S01]  /*4790*/  STL [R1+0x1b0], R166 ;  /* 0x0001b0a601007387 */ /* 0x000fe20000100800 */
[----:B------:R-:W-:-:S02]  /*47a0*/  LEA R6, P1, R6, R2, 0xa ;  /* 0x0000000206067211 */ /* 0x000fc400078250ff */
[-C--:B------:R-:W-:Y:S02]  /*47b0*/  LEA R8, P2, R8, R2.reuse, 0xa ;  /* 0x0000000208087211 */ /* 0x080fe400078450ff */
[-C--:B------:R-:W-:Y:S01]  /*47c0*/  LEA R10, P3, R10, R2.reuse, 0xa ;  /* 0x000000020a0a7211 */ /* 0x080fe200078650ff */
[----:B------:R-:W-:Y:S01]  /*47d0*/  STL [R1+0x1ac], R167 ;  /* 0x0001aca701007387 */ /* 0x000fe20000100800 */
[-C--:B------:R-:W-:Y:S01]  /*47e0*/  LEA.HI.X R157, R175, R3.reuse, RZ, 0x2, P6 ;  /* 0x00000003af9d7211 */ /* 0x080fe200030f14ff */
[----:B------:R-:W-:Y:S01]  /*47f0*/  IMAD.WIDE.U32 R160, R187, 0x4, R160 ;  /* 0x00000004bba07825 */ /* 0x000fe200078e00a0 */
[-C--:B------:R-:W-:Y:S01]  /*4800*/  LEA.HI.X R13, R180, R3.reuse, RZ, 0x2, P4 ;  /* 0x00000003b40d7211 */ /* 0x080fe200020f14ff */
[----:B------:R-:W-:Y:S01]  /*4810*/  STL [R1+0x1a8], R164 ;  /* 0x0001a8a401007387 */ /* 0x000fe20000100800 */
[-C--:B------:R-:W-:Y:S01]  /*4820*/  LEA.HI.X R155, R176, R3.reuse, RZ, 0x2, P0 ;  /* 0x00000003b09b7211 */ /* 0x080fe200000f14ff */
[----:B------:R-:W-:Y:S01]  /*4830*/  IMAD.SHL.U32 R186, R14, 0x100, RZ ;  /* 0x000001000eba7824 */ /* 0x000fe200078e00ff */
[-C--:B------:R-:W-:Y:S01]  /*4840*/  LEA R172, P4, R5, R2.reuse, 0xa ;  /* 0x0000000205ac7211 */ /* 0x080fe200078850ff */
[----:B------:R-:W-:Y:S01]  /*4850*/  IMAD.SHL.U32 R184, R18, 0x100, RZ ;  /* 0x0000010012b87824 */ /* 0x000fe200078e00ff */
[----:B------:R-:W-:Y:S01]  /*4860*/  SHF.L.U32 R185, R16, 0x8, RZ ;  /* 0x0000000810b97819 */ /* 0x000fe200000006ff */
[----:B------:R-:W-:Y:S01]  /*4870*/  IMAD.SHL.U32 R183, R20, 0x100, RZ ;  /* 0x0000010014b77824 */ /* 0x000fe200078e00ff */
[----:B------:R-:W-:Y:S01]  /*4880*/  SHF.L.U32 R182, R22, 0x8, RZ ;  /* 0x0000000816b67819 */ /* 0x000fe200000006ff */
[----:B------:R-:W-:Y:S01]  /*4890*/  IMAD.SHL.U32 R181, R152, 0x100, RZ ;  /* 0x0000010098b57824 */ /* 0x000fe200078e00ff */
[-C--:B------:R-:W-:Y:S01]  /*48a0*/  LEA.HI.X R7, R177, R3.reuse, RZ, 0x2, P1 ;  /* 0x00000003b1077211 */ /* 0x080fe200008f14ff */
[----:B------:R-:W-:Y:S01]  /*48b0*/  IMAD.SHL.U32 R5, R5, 0x100, RZ ;  /* 0x0000010005057824 */ /* 0x000fe200078e00ff */
[-C--:B------:R-:W-:Y:S01]  /*48c0*/  LEA.HI.X R9, R178, R3.reuse, RZ, 0x2, P2 ;  /* 0x00000003b2097211 */ /* 0x080fe200010f14ff */
[----:B------:R-:W-:Y:S01]  /*48d0*/  STL [R1+0x1a4], R165 ;  /* 0x0001a4a501007387 */ /* 0x000fe20000100800 */
[----:B------:R-:W-:Y:S01]  /*48e0*/  LEA.HI.X R11, R179, R3, RZ, 0x2, P3 ;  /* 0x00000003b30b7211 */ /* 0x000fe200018f14ff */
[C---:B------:R-:W-:Y:S01]  /*48f0*/  IMAD.WIDE.U32 R158, R187.reuse, 0x4, R158 ;  /* 0x00000004bb9e7825 */ /* 0x040fe200078e009e */
[-C--:B------:R-:W-:Y:S01]  /*4900*/  LEA R14, P5, R14, R2.reuse, 0xa ;  /* 0x000000020e0e7211 */ /* 0x080fe200078a50ff */
[----:B------:R-:W-:Y:S01]  /*4910*/  STL [R1+0x1a0], R162 ;  /* 0x0001a0a201007387 */ /* 0x000fe20000100800 */
[-C--:B------:R-:W-:Y:S01]  /*4920*/  LEA R16, P6, R16, R2.reuse, 0xa ;  /* 0x0000000210107211 */ /* 0x080fe200078c50ff */
[----:B------:R-:W-:Y:S01]  /*4930*/  IMAD.WIDE.U32 R156, R187, 0x4, R156 ;  /* 0x00000004bb9c7825 */ /* 0x000fe200078e009c */
[-C--:B------:R-:W-:Y:S01]  /*4940*/  LEA R18, P0, R18, R2.reuse, 0xa ;  /* 0x0000000212127211 */ /* 0x080fe200078050ff */
[----:B------:R-:W-:Y:S01]  /*4950*/  STL [R1+0x19c], R163 ;  /* 0x00019ca301007387 */ /* 0x000fe20000100800 */
[----:B------:R-:W-:-:S02]  /*4960*/  LEA R20, P1, R20, R2, 0xa ;  /* 0x0000000214147211 */ /* 0x000fc400078250ff */
[-C--:B------:R-:W-:Y:S02]  /*4970*/  LEA R22, P2, R22, R2.reuse, 0xa ;  /* 0x0000000216167211 */ /* 0x080fe400078450ff */
[----:B------:R-:W-:Y:S01]  /*4980*/  LEA R152, P3, R152, R2, 0xa ;  /* 0x0000000298987211 */ /* 0x000fe200078650ff */
[----:B------:R-:W-:Y:S01]  /*4990*/  STL [R1+0x198], R160 ;  /* 0x000198a001007387 */ /* 0x000fe20000100800 */
[----:B------:R-:W-:Y:S01]  /*49a0*/  IMAD.WIDE.U32 R154, R187, 0x4, R154 ;  /* 0x00000004bb9a7825 */ /* 0x000fe200078e009a */
[-C--:B------:R-:W-:Y:S02]  /*49b0*/  LEA.HI.X R15, R186, R3.reuse, RZ, 0x2, P5 ;  /* 0x00000003ba0f7211 */ /* 0x080fe400028f14ff */
[----:B------:R-:W-:Y:S01]  /*49c0*/  STL [R1+0x194], R161 ;  /* 0x000194a101007387 */ /* 0x000fe20000100800 */
[-C--:B------:R-:W-:Y:S02]  /*49d0*/  LEA.HI.X R17, R185, R3.reuse, RZ, 0x2, P6 ;  /* 0x00000003b9117211 */ /* 0x080fe400030f14ff */
[-C--:B------:R-:W-:Y:S01]  /*49e0*/  LEA.HI.X R19, R184, R3.reuse, RZ, 0x2, P0 ;  /* 0x00000003b8137211 */ /* 0x080fe200000f14ff */
[----:B------:R-:W-:Y:S01]  /*49f0*/  STL [R1+0x190], R158 ;  /* 0x0001909e01007387 */ /* 0x000fe20000100800 */
[----:B------:R-:W-:-:S02]  /*4a00*/  LEA.HI.X R21, R183, R3, RZ, 0x2, P1 ;  /* 0x00000003b7157211 */ /* 0x000fc400008f14ff */
[-C--:B------:R-:W-:Y:S01]  /*4a10*/  LEA.HI.X R23, R182, R3.reuse, RZ, 0x2, P2 ;  /* 0x00000003b6177211 */ /* 0x080fe200010f14ff */
[----:B------:R-:W-:Y:S01]  /*4a20*/  STL [R1+0x18c], R159 ;  /* 0x00018c9f01007387 */ /* 0x000fe20000100800 */
[-C--:B------:R-:W-:Y:S01]  /*4a30*/  LEA.HI.X R153, R181, R3.reuse, RZ, 0x2, P3 ;  /* 0x00000003b5997211 */ /* 0x080fe200018f14ff */
[----:B------:R-:W-:Y:S01]  /*4a40*/  BAR.SYNC.DEFER_BLOCKING 0x0 ;  /* 0x0000000000007b1d */ /* 0x000fe20000010000 */
[----:B------:R-:W-:Y:S01]  /*4a50*/  LEA.HI.X R173, R5, R3, RZ, 0x2, P4 ;  /* 0x0000000305ad7211 */ /* 0x000fe200020f14ff */
[----:B------:R-:W-:-:S04]  /*4a60*/  IMAD.WIDE.U32 R2, R187, 0x4, R6 ;  /* 0x00000004bb027825 */ /* 0x000fc800078e0006 */
[C---:B------:R-:W-:Y:S01]  /*4a70*/  IMAD.WIDE.U32 R6, R187.reuse, 0x4, R8 ;  /* 0x00000004bb067825 */ /* 0x040fe200078e0008 */
[----:B------:R-:W-:Y:S03]  /*4a80*/  STL [R1+0x188], R156 ;  /* 0x0001889c01007387 */ /* 0x000fe60000100800 */
[C---:B------:R-:W-:Y:S01]  /*4a90*/  IMAD.WIDE.U32 R8, R187.reuse, 0x4, R10 ;  /* 0x00000004bb087825 */ /* 0x040fe200078e000a */
[----:B------:R-:W-:Y:S04]  /*4aa0*/  STL [R1+0x184], R157 ;  /* 0x0001849d01007387 */ /* 0x000fe80000100800 */
[----:B------:R-:W-:Y:S01]  /*4ab0*/  STL [R1+0x180], R154 ;  /* 0x0001809a01007387 */ /* 0x000fe20000100800 */
[----:B------:R-:W-:-:S03]  /*4ac0*/  IMAD.WIDE.U32 R10, R187, 0x4, R12 ;  /* 0x00000004bb0a7825 */ /* 0x000fc600078e000c */
        /* <DEDUP_REMOVED lines=8> */
[----:B------:R-:W-:Y:S04]  /*4b50*/  LDS.128 R180, [R0+UR8] ;  /* 0x0000000800b47984 */ /* 0x000fe80008000c00 */
[----:B------:R-:W-:Y:S04]  /*4b60*/  STL [R1+0x15c], R11 ;  /* 0x00015c0b01007387 */ /* 0x000fe80000100800 */
[----:B------:R-:W0:Y:S01]  /*4b70*/  LDS.128 R8, [R0+UR8+0x200] ;  /* 0x0002000800087984 */ /* 0x000e220008000c00 */
[----:B------:R-:W-:-:S04]  /*4b80*/  IMAD.WIDE.U32 R12, R187, 0x4, R14 ;  /* 0x00000004bb0c7825 */ /* 0x000fc800078e000e */
[C---:B------:R-:W-:Y:S01]  /*4b90*/  IMAD.WIDE.U32 R14, R187.reuse, 0x4, R16 ;  /* 0x00000004bb0e7825 */ /* 0x040fe200078e0010 */
[----:B------:R-:W-:Y:S03]  /*4ba0*/  STL [R1+0x158], R12 ;  /* 0x0001580c01007387 */ /* 0x000fe60000100800 */
[C---:B------:R-:W-:Y:S01]  /*4bb0*/  IMAD.WIDE.U32 R16, R187.reuse, 0x4, R18 ;  /* 0x00000004bb107825 */ /* 0x040fe200078e0012 */
[----:B------:R-:W-:Y:S03]  /*4bc0*/  STL [R1+0x154], R13 ;  /* 0x0001540d01007387 */ /* 0x000fe60000100800 */
[C---:B------:R-:W-:Y:S01]  /*4bd0*/  IMAD.WIDE.U32 R18, R187.reuse, 0x4, R20 ;  /* 0x00000004bb127825 */ /* 0x040fe200078e0014 */
[----:B------:R-:W-:Y:S03]  /*4be0*/  STL [R1+0x150], R14 ;  /* 0x0001500e01007387 */ /* 0x000fe60000100800 */
        /* <DEDUP_REMOVED lines=13> */
[----:B------:R-:W-:Y:S01]  /*4cc0*/  STL [R1+0x128], R153 ;  /* 0x0001289901007387 */ /* 0x000fe20000100800 */
[----:B0-----:R-:W-:-:S03]  /*4cd0*/  MOV R228, R9 ;  /* 0x0000000900e47202 */ /* 0x001fc60000000f00 */
[----:B------:R-:W-:Y:S01]  /*4ce0*/  STL [R1+0x120], R181 ;  /* 0x000120b501007387 */ /* 0x000fe20000100800 */
[----:B------:R-:W-:-:S03]  /*4cf0*/  IMAD.MOV.U32 R230, RZ, RZ, R11 ;  /* 0x000000ffffe67224 */ /* 0x000fc600078e000b */
[----:B------:R-:W0:Y:S04]  /*4d00*/  LDS.128 R16, [R0+UR8+0x400] ;  /* 0x0004000800107984 */ /* 0x000e280008000c00 */
[----:B------:R-:W-:Y:S04]  /*4d10*/  STL [R1+0x124], R183 ;  /* 0x000124b701007387 */ /* 0x000fe80000100800 */
[----:B------:R-:W-:Y:S04]  /*4d20*/  STL [R1+0x118], R8 ;  /* 0x0001180801007387 */ /* 0x000fe80000100800 */
[----:B------:R-:W1:Y:S04]  /*4d30*/  LDS.128 R12, [R0+UR8+0x600] ;  /* 0x00060008000c7984 */ /* 0x000e680008000c00 */
[----:B------:R-:W-:Y:S04]  /*4d40*/  STL [R1+0x11c], R10 ;  /* 0x00011c0a01007387 */ /* 0x000fe80000100800 */
[----:B------:R-:W2:Y:S04]  /*4d50*/  LDS.128 R8, [R0+UR8+0x800] ;  /* 0x0008000800087984 */ /* 0x000ea80008000c00 */
[----:B0-----:R0:W-:Y:S04]  /*4d60*/  STL.64 [R1+0x108], R16 ;  /* 0x0001081001007387 */ /* 0x0011e80000100a00 */
[----:B------:R-:W-:Y:S04]  /*4d70*/  STL.64 [R1+0x110], R18 ;  /* 0x0001101201007387 */ /* 0x000fe80000100a00 */
[----:B-1----:R-:W-:Y:S04]  /*4d80*/  STL.64 [R1+0xf8], R12 ;  /* 0x0000f80c01007387 */ /* 0x002fe80000100a00 */
[----:B------:R-:W-:Y:S04]  /*4d90*/  STL.64 [R1+0x100], R14 ;  /* 0x0001000e01007387 */ /* 0x000fe80000100a00 */
[----:B--2---:R-:W-:Y:S01]  /*4da0*/  STL [R1+0xf0], R8 ;  /* 0x0000f00801007387 */ /* 0x004fe20000100800 */
[----:B------:R-:W-:Y:S01]  /*4db0*/  IMAD.MOV.U32 R219, RZ, RZ, R9 ;  /* 0x000000ffffdb7224 */ /* 0x000fe200078e0009 */
[----:B0-----:R-:W-:-:S02]  /*4dc0*/  MOV R16, R11 ;  /* 0x0000000b00107202 */ /* 0x001fc40000000f00 */
[----:B------:R-:W-:Y:S04]  /*4dd0*/  STL [R1+0xf4], R10 ;  /* 0x0000f40a01007387 */ /* 0x000fe80000100800 */
[----:B------:R-:W0:Y:S02]  /*4de0*/  LDS.128 R8, [R0+UR8+0xa00] ;  /* 0x000a000800087984 */ /* 0x000e240008000c00 */
[----:B0-----:R-:W-:Y:S01]  /*4df0*/  IMAD.MOV.U32 R170, RZ, RZ, R8 ;  /* 0x000000ffffaa7224 */ /* 0x001fe200078e0008 */
[----:B------:R-:W-:Y:S01]  /*4e00*/  MOV R168, R9 ;  /* 0x0000000900a87202 */ /* 0x000fe20000000f00 */
[----:B------:R-:W-:Y:S02]  /*4e10*/  IMAD.MOV.U32 R171, RZ, RZ, R10 ;  /* 0x000000ffffab7224 */ /* 0x000fe400078e000a */
[----:B------:R-:W-:-:S02]  /*4e20*/  IMAD.MOV.U32 R169, RZ, RZ, R11 ;  /* 0x000000ffffa97224 */ /* 0x000fc400078e000b */
[----:B------:R-:W0:Y:S01]  /*4e30*/  LDS.128 R8, [R0+UR8+0xc00] ;  /* 0x000c000800087984 */ /* 0x000e220008000c00 */
[----:B------:R-:W-:Y:S01]  /*4e40*/  MOV R176, R24 ;  /* 0x0000001800b07202 */ /* 0x000fe20000000f00 */
[----:B------:R-:W-:Y:S01]  /*4e50*/  IMAD.MOV.U32 R177, RZ, RZ, R26 ;  /* 0x000000ffffb17224 */ /* 0x000fe200078e001a */
[----:B------:R-:W-:Y:S01]  /*4e60*/  MOV R179, R42 ;  /* 0x0000002a00b37202 */ /* 0x000fe20000000f00 */
[----:B------:R-:W-:Y:S01]  /*4e70*/  IMAD.MOV.U32 R178, RZ, RZ, R40 ;  /* 0x000000ffffb27224 */ /* 0x000fe200078e0028 */
[----:B------:R-:W-:Y:S01]  /*4e80*/  MOV R174, R44 ;  /* 0x0000002c00ae7202 */ /* 0x000fe20000000f00 */
[----:B------:R-:W-:Y:S02]  /*4e90*/  IMAD.MOV.U32 R172, RZ, RZ, R28 ;  /* 0x000000ffffac7224 */ /* 0x000fe400078e001c */
[----:B------:R-:W-:Y:S02]  /*4ea0*/  IMAD.MOV.U32 R173, RZ, RZ, R30 ;  /* 0x000000ffffad7224 */ /* 0x000fe400078e001e */
[----:B------:R-:W-:Y:S01]  /*4eb0*/  IMAD.MOV.U32 R175, RZ, RZ, R46 ;  /* 0x000000ffffaf7224 */ /* 0x000fe200078e002e */
[----:B------:R-:W-:Y:S01]  /*4ec0*/  MOV R181, R34 ;  /* 0x0000002200b57202 */ /* 0x000fe20000000f00 */
[----:B------:R-:W-:-:S02]  /*4ed0*/  IMAD.MOV.U32 R185, RZ, RZ, R180 ;  /* 0x000000ffffb97224 */ /* 0x000fc400078e00b4 */
[----:B------:R-:W-:Y:S02]  /*4ee0*/  IMAD.MOV.U32 R184, RZ, RZ, R182 ;  /* 0x000000ffffb87224 */ /* 0x000fe400078e00b6 */
[----:B0-----:R-:W-:Y:S01]  /*4ef0*/  IMAD.MOV.U32 R166, RZ, RZ, R8 ;  /* 0x000000ffffa67224 */ /* 0x001fe200078e0008 */
[----:B------:R-:W-:Y:S01]  /*4f00*/  MOV R167, R10 ;  /* 0x0000000a00a77202 */ /* 0x000fe20000000f00 */
[----:B------:R-:W-:Y:S02]  /*4f10*/  IMAD.MOV.U32 R164, RZ, RZ, R9 ;  /* 0x000000ffffa47224 */ /* 0x000fe400078e0009 */
[----:B------:R-:W-:Y:S02]  /*4f20*/  IMAD.MOV.U32 R165, RZ, RZ, R11 ;  /* 0x000000ffffa57224 */ /* 0x000fe400078e000b */
[----:B------:R-:W0:Y:S01]  /*4f30*/  LDS.128 R8, [R0+UR8+0xe00] ;  /* 0x000e000800087984 */ /* 0x000e220008000c00 */
[----:B------:R-:W-:Y:S01]  /*4f40*/  BAR.SYNC.DEFER_BLOCKING 0x0 ;  /* 0x0000000000007b1d */ /* 0x000fe20000010000 */
[----:B------:R-:W-:-:S02]  /*4f50*/  IMAD.MOV.U32 R180, RZ, RZ, R32 ;  /* 0x000000ffffb47224 */ /* 0x000fc400078e0020 */
[----:B------:R-:W-:Y:S02]  /*4f60*/  IMAD.MOV.U32 R182, RZ, RZ, R48 ;  /* 0x000000ffffb67224 */ /* 0x000fe400078e0030 */
[----:B------:R-:W-:Y:S02]  /*4f70*/  IMAD.MOV.U32 R183, RZ, RZ, R50 ;  /* 0x000000ffffb77224 */ /* 0x000fe400078e0032 */
[----:B------:R-:W-:Y:S02]  /*4f80*/  IMAD.MOV.U32 R24, RZ, RZ, R29 ;  /* 0x000000ffff187224 */ /* 0x000fe400078e001d */
[----:B------:R-:W-:Y:S01]  /*4f90*/  IMAD.MOV.U32 R26, RZ, RZ, R45 ;  /* 0x000000ffff1a7224 */ /* 0x000fe200078e002d */
[----:B------:R-:W-:Y:S01]  /*4fa0*/  MOV R28, R33 ;  /* 0x00000021001c7202 */ /* 0x000fe20000000f00 */
[----:B------:R-:W-:Y:S02]  /*4fb0*/  IMAD.MOV.U32 R29, RZ, RZ, R35 ;  /* 0x000000ffff1d7224 */ /* 0x000fe400078e0023 */
[----:B------:R-:W-:Y:S01]  /*4fc0*/  IMAD.MOV.U32 R30, RZ, RZ, R49 ;  /* 0x000000ffff1e7224 */ /* 0x000fe200078e0031 */
[----:B------:R1:W-:Y:S04]  /*4fd0*/  STS.128 [R4+UR8], R176 ;  /* 0x000000b004007988 */ /* 0x0003e80008000c08 */
[----:B------:R2:W-:Y:S04]  /*4fe0*/  STS.128 [R4+UR8+0x1000], R172 ;  /* 0x001000ac04007988 */ /* 0x0005e80008000c08 */
[----:B------:R-:W-:Y:S01]  /*4ff0*/  STS.128 [R4+UR8+0x2000], R180 ;  /* 0x002000b404007988 */ /* 0x000fe20008000c08 */
[----:B-1----:R-:W-:Y:S01]  /*5000*/  MOV R176, R36 ;  /* 0x0000002400b07202 */ /* 0x002fe20000000f00 */
[----:B------:R-:W-:Y:S01]  /*5010*/  IMAD.MOV.U32 R177, RZ, RZ, R38 ;  /* 0x000000ffffb17224 */ /* 0x000fe200078e0026 */
[----:B------:R-:W-:Y:S01]  /*5020*/  MOV R179, R54 ;  /* 0x0000003600b37202 */ /* 0x000fe20000000f00 */
[----:B------:R-:W-:-:S02]  /*5030*/  IMAD.MOV.U32 R178, RZ, RZ, R52 ;  /* 0x000000ffffb27224 */ /* 0x000fc400078e0034 */
[----:B--2---:R-:W-:Y:S01]  /*5040*/  IMAD.MOV.U32 R172, RZ, RZ, R25 ;  /* 0x000000ffffac7224 */ /* 0x004fe200078e0019 */
[----:B------:R-:W-:Y:S01]  /*5050*/  MOV R25, R31 ;  /* 0x0000001f00197202 */ /* 0x000fe20000000f00 */
[----:B------:R-:W-:Y:S02]  /*5060*/  IMAD.MOV.U32 R173, RZ, RZ, R27 ;  /* 0x000000ffffad7224 */ /* 0x000fe400078e001b */
[----:B------:R-:W-:Y:S01]  /*5070*/  IMAD.MOV.U32 R27, RZ, RZ, R47 ;  /* 0x000000ffff1b7224 */ /* 0x000fe200078e002f */
[----:B------:R-:W-:Y:S01]  /*5080*/  STS.128 [R4+UR8+0x3000], R176 ;  /* 0x003000b004007988 */ /* 0x000fe20008000c08 */
[----:B------:R-:W-:Y:S01]  /*5090*/  MOV R174, R41 ;  /* 0x0000002900ae7202 */ /* 0x000fe20000000f00 */
[----:B------:R-:W-:Y:S01]  /*50a0*/  IMAD.MOV.U32 R175, RZ, RZ, R43 ;  /* 0x000000ffffaf7224 */ /* 0x000fe200078e002b */
[----:B------:R-:W-:Y:S01]  /*50b0*/  MOV R31, R51 ;  /* 0x00000033001f7202 */ /* 0x000fe20000000f00 */
[----:B------:R1:W-:Y:S04]  /*50c0*/  STS.128 [R252+UR8+0x1000], R24 ;  /* 0x00100018fc007988 */ /* 0x0003e80008000c08 */
[----:B------:R-:W-:Y:S04]  /*50d0*/  STS.128 [R252+UR8], R172 ;  /* 0x000000acfc007988 */ /* 0x000fe80008000c08 */
[----:B------:R-:W-:Y:S01]  /*50e0*/  STS.128 [R252+UR8+0x2000], R28 ;  /* 0x0020001cfc007988 */ /* 0x000fe20008000c08 */
[----:B-1----:R-:W-:Y:S01]  /*50f0*/  IMAD.MOV.U32 R24, RZ, RZ, R37 ;  /* 0x000000ffff187224 */ /* 0x002fe200078e0025 */
[----:B------:R-:W-:Y:S01]  /*5100*/  MOV R26, R53 ;  /* 0x00000035001a7202 */ /* 0x000fe20000000f00 */
[----:B------:R-:W-:-:S02]  /*5110*/  IMAD.MOV.U32 R25, RZ, RZ, R39 ;  /* 0x000000ffff197224 */ /* 0x000fc400078e0027 */
[----:B------:R-:W-:-:S05]  /*5120*/  IMAD.MOV.U32 R27, RZ, RZ, R55 ;  /* 0x000000ffff1b7224 */ /* 0x000fca00078e0037 */
[----:B------:R-:W-:Y:S01]  /*5130*/  STS.128 [R252+UR8+0x3000], R24 ;  /* 0x00300018fc007988 */ /* 0x000fe20008000c08 */
[----:B------:R-:W-:Y:S01]  /*5140*/  BAR.SYNC.DEFER_BLOCKING 0x0 ;  /* 0x0000000000007b1d */ /* 0x000fe20000010000 */
[----:B0-----:R-:W-:Y:S01]  /*5150*/  MOV R162, R8 ;  /* 0x0000000800a27202 */ /* 0x001fe20000000f00 */
[----:B------:R-:W-:Y:S01]  /*5160*/  IMAD.MOV.U32 R163, RZ, RZ, R10 ;  /* 0x000000ffffa37224 */ /* 0x000fe200078e000a */
[----:B------:R-:W-:Y:S01]  /*5170*/  MOV R161, R11 ;  /* 0x0000000b00a17202 */ /* 0x000fe20000000f00 */
[----:B------:R-:W-:Y:S02]  /*5180*/  IMAD.MOV.U32 R160, RZ, RZ, R9 ;  /* 0x000000ffffa07224 */ /* 0x000fe400078e0009 */
[----:B------:R-:W0:Y:S04]  /*5190*/  LDS.128 R8, [R0+UR8] ;  /* 0x0000000800087984 */ /* 0x000e280008000c00 */
[----:B------:R-:W1:Y:S04]  /*51a0*/  LDS.128 R12, [R0+UR8+0x400] ;  /* 0x00040008000c7984 */ /* 0x000e680008000c00 */
[----:B------:R-:W2:Y:S04]  /*51b0*/  LDS.128 R20, [R0+UR8+0x600] ;  /* 0x0006000800147984 */ /* 0x000ea80008000c00 */
[----:B------:R-:W-:Y:S01]  /*51c0*/  LDS.128 R24, [R0+UR8+0xa00] ;  /* 0x000a000800187984 */ /* 0x000fe20008000c00 */
[----:B0-----:R-:W-:Y:S01]  /*51d0*/  IMAD.MOV.U32 R158, RZ, RZ, R8 ;  /* 0x000000ffff9e7224 */ /* 0x001fe200078e0008 */
[----:B------:R-:W-:Y:S01]  /*51e0*/  MOV R159, R10 ;  /* 0x0000000a009f7202 */ /* 0x000fe20000000f00 */
[----:B------:R-:W-:-:S02]  /*51f0*/  IMAD.MOV.U32 R156, RZ, RZ, R9 ;  /* 0x000000ffff9c7224 */ /* 0x000fc400078e0009 */
[----:B------:R-:W-:Y:S02]  /*5200*/  IMAD.MOV.U32 R157, RZ, RZ, R11 ;  /* 0x000000ffff9d7224 */ /* 0x000fe400078e000b */
[----:B------:R-:W0:Y:S01]  /*5210*/  LDS.128 R8, [R0+UR8+0x200] ;  /* 0x0002000800087984 */ /* 0x000e220008000c00 */
[----:B-1----:R-:W-:Y:S02]  /*5220*/  IMAD.MOV.U32 R6, RZ, RZ, R12 ;  /* 0x000000ffff067224 */ /* 0x002fe400078e000c */
[----:B--2---:R-:W-:Y:S01]  /*5230*/  IMAD.MOV.U32 R12, RZ, RZ, R21 ;  /* 0x000000ffff0c7224 */ /* 0x004fe200078e0015 */
[----:B0-----:R-:W-:Y:S01]  /*5240*/  MOV R154, R8 ;  /* 0x00000008009a7202 */ /* 0x001fe20000000f00 */
[----:B------:R-:W-:Y:S01]  /*5250*/  IMAD.MOV.U32 R155, RZ, RZ, R10 ;  /* 0x000000ffff9b7224 */ /* 0x000fe200078e000a */
[----:B------:R-:W-:Y:S01]  /*5260*/  MOV R3, R11 ;  /* 0x0000000b00037202 */ /* 0x000fe20000000f00 */
[----:B------:R-:W-:Y:S01]  /*5270*/  IMAD.MOV.U32 R10, RZ, RZ, R20 ;  /* 0x000000ffff0a7224 */ /* 0x000fe200078e0014 */
[----:B------:R-:W-:Y:S01]  /*5280*/  MOV R8, R13 ;  /* 0x0000000d00087202 */ /* 0x000fe20000000f00 */
[----:B------:R-:W-:Y:S01]  /*5290*/  IMAD.MOV.U32 R13, RZ, RZ, R23 ;  /* 0x000000ffff0d7224 */ /* 0x000fe200078e0017 */
[----:B------:R-:W-:-:S02]  /*52a0*/  MOV R11, R22 ;  /* 0x00000016000b7202 */ /* 0x000fc40000000f00 */
[----:B------:R-:W0:Y:S01]  /*52b0*/  LDS.128 R20, [R0+UR8+0x800] ;  /* 0x0008000800147984 */ /* 0x000e220008000c00 */
[----:B------:R-:W-:Y:S02]  /*52c0*/  IMAD.MOV.U32 R2, RZ, RZ, R9 ;  /* 0x000000ffff027224 */ /* 0x000fe400078e0009 */
[----:B------:R-:W-:Y:S02]  /*52d0*/  IMAD.MOV.U32 R7, RZ, RZ, R14 ;  /* 0x000000ffff077224 */ /* 0x000fe400078e000e */
[----:B------:R-:W-:Y:S01]  /*52e0*/  IMAD.MOV.U32 R9, RZ, RZ, R15 ;  /* 0x000000ffff097224 */ /* 0x000fe200078e000f */
[----:B------:R-:W-:Y:S01]  /*52f0*/  MOV R19, R25 ;  /* 0x0000001900137202 */ /* 0x000fe20000000f00 */
[----:B------:R-:W-:Y:S01]  /*5300*/  IMAD.MOV.U32 R18, RZ, RZ, R26 ;  /* 0x000000ffff127224 */ /* 0x000fe200078e001a */
[----:B0-----:R-:W-:Y:S01]  /*5310*/  MOV R14, R20 ;  /* 0x00000014000e7202 */ /* 0x001fe20000000f00 */
[----:B------:R-:W-:Y:S02]  /*5320*/  IMAD.MOV.U32 R15, RZ, RZ, R21 ;  /* 0x000000ffff0f7224 */ /* 0x000fe400078e0015 */
[----:B------:R-:W-:-:S02]  /*5330*/  IMAD.MOV.U32 R20, RZ, RZ, R24 ;  /* 0x000000ffff147224 */ /* 0x000fc400078e0018 */
[----:B------:R-:W-:Y:S02]  /*5340*/  IMAD.MOV.U32 R21, RZ, RZ, R27 ;  /* 0x000000ffff157224 */ /* 0x000fe400078e001b */
[----:B------:R-:W0:Y:S01]  /*5350*/  LDS.128 R24, [R0+UR8+0xc00] ;  /* 0x000c000800187984 */ /* 0x000e220008000c00 */
[----:B------:R-:W-:Y:S01]  /*5360*/  IMAD.MOV.U32 R5, RZ, RZ, R22 ;  /* 0x000000ffff057224 */ /* 0x000fe200078e0016 */
[----:B------:R-:W-:Y:S02]  /*5370*/  MOV R17, R23 ;  /* 0x0000001700117202 */ /* 0x000fe40000000f00 */
[----:B------:R-:W-:Y:S04]  /*5380*/  STL [R1+0x1d8], R170 ;  /* 0x0001d8aa01007387 */ /* 0x000fe80000100800 */
[----:B------:R-:W2:Y:S04]  /*5390*/  LDL.LU R28, [R1+0x10] ;  /* 0x00001000011c7983 */ /* 0x000ea80000300800 */
[----:B------:R-:W2:Y:S04]  /*53a0*/  LDL.LU R29, [R1+0x14] ;  /* 0x00001400011d7983 */ /* 0x000ea80000300800 */
[----:B------:R-:W2:Y:S04]  /*53b0*/  LDL.LU R30, [R1+0x30] ;  /* 0x00003000011e7983 */ /* 0x000ea80000300800 */
[----:B------:R-:W2:Y:S01]  /*53c0*/  LDL.LU R31, [R1+0x34] ;  /* 0x00003400011f7983 */ /* 0x000ea20000300800 */
[----:B0-----:R-:W-:Y:S01]  /*53d0*/  IMAD.MOV.U32 R22, RZ, RZ, R24 ;  /* 0x000000ffff167224 */ /* 0x001fe200078e0018 */
[----:B------:R-:W-:Y:S01]  /*53e0*/  MOV R23, R26 ;  /* 0x0000001a00177202 */ /* 0x000fe20000000f00 */
[----:B------:R-:W-:-:S02]  /*53f0*/  IMAD.MOV.U32 R152, RZ, RZ, R25 ;  /* 0x000000ffff987224 */ /* 0x000fc400078e0019 */
[----:B------:R-:W-:Y:S02]  /*5400*/  IMAD.MOV.U32 R153, RZ, RZ, R27 ;  /* 0x000000ffff997224 */ /* 0x000fe400078e001b */
[----:B------:R-:W0:Y:S01]  /*5410*/  LDS.128 R24, [R0+UR8+0xe00] ;  /* 0x000e000800187984 */ /* 0x000e220008000c00 */
[----:B------:R-:W-:Y:S06]  /*5420*/  BAR.SYNC.DEFER_BLOCKING 0x0 ;  /* 0x0000000000007b1d */ /* 0x000fec0000010000 */
[----:B0-----:R0:W-:Y:S04]  /*5430*/  STL.64 [R1], R24 ;  /* 0x0000001801007387 */ /* 0x0011e80000100a00 */
[----:B------:R1:W-:Y:S04]  /*5440*/  STL.64 [R1+0x8], R26 ;  /* 0x0000081a01007387 */ /* 0x0003e80000100a00 */
[----:B0-----:R-:W3:Y:S04]  /*5450*/  LDL.LU R24, [R1+0x18] ;  /* 0x0000180001187983 */ /* 0x001ee80000300800 */
[----:B------:R-:W3:Y:S04]  /*5460*/  LDL.LU R25, [R1+0x1c] ;  /* 0x00001c0001197983 */ /* 0x000ee80000300800 */
[----:B-1----:R-:W3:Y:S04]  /*5470*/  LDL.LU R26, [R1+0x38] ;  /* 0x00003800011a7983 */ /* 0x002ee80000300800 */
[----:B------:R-:W3:Y:S04]  /*5480*/  LDL.LU R27, [R1+0x3c] ;  /* 0x00003c00011b7983 */ /* 0x000ee80000300800 */
[----:B--2---:R-:W-:Y:S04]  /*5490*/  STS.128 [R4+UR8], R28 ;  /* 0x0000001c04007988 */ /* 0x004fe80008000c08 */
[----:B---3--:R0:W-:Y:S04]  /*54a0*/  STS.128 [R4+UR8+0x1000], R24 ;  /* 0x0010001804007988 */ /* 0x0081e80008000c08 */
[----:B0-----:R-:W2:Y:S04]  /*54b0*/  LDL.LU R24, [R1+0x20] ;  /* 0x0000200001187983 */ /* 0x001ea80000300800 */
[----:B------:R-:W2:Y:S04]  /*54c0*/  LDL.LU R25, [R1+0x24] ;  /* 0x0000240001197983 */ /* 0x000ea80000300800 */
[----:B------:R-:W2:Y:S04]  /*54d0*/  LDL.LU R26, [R1+0x40] ;  /* 0x00004000011a7983 */ /* 0x000ea80000300800 */
[----:B------:R-:W2:Y:S04]  /*54e0*/  LDL.LU R27, [R1+0x44] ;  /* 0x00004400011b7983 */ /* 0x000ea80000300800 */
[----:B------:R-:W3:Y:S04]  /*54f0*/  LDL.LU R28, [R1+0x28] ;  /* 0x00002800011c7983 */ /* 0x000ee80000300800 */
[----:B------:R-:W3:Y:S04]  /*5500*/  LDL.LU R29, [R1+0x2c] ;  /* 0x00002c00011d7983 */ /* 0x000ee80000300800 */
[----:B------:R-:W3:Y:S04]  /*5510*/  LDL.LU R30, [R1+0x48] ;  /* 0x00004800011e7983 */ /* 0x000ee80000300800 */
[----:B------:R-:W3:Y:S01]  /*5520*/  LDL.LU R31, [R1+0x4c] ;  /* 0x00004c00011f7983 */ /* 0x000ee20000300800 */
[----:B------:R-:W-:-:S04]  /*5530*/  IMAD.WIDE.U32 R238, R187, 0x4, R238 ;  /* 0x00000004bbee7825 */ /* 0x000fc800078e00ee */
[----:B------:R-:W-:-:S04]  /*5540*/  IMAD.WIDE.U32 R236, R187, 0x4, R236 ;  /* 0x00000004bbec7825 */ /* 0x000fc800078e00ec */
[----:B------:R-:W-:-:S04]  /*5550*/  IMAD.WIDE.U32 R232, R187, 0x4, R232 ;  /* 0x00000004bbe87825 */ /* 0x000fc800078e00e8 */
[----:B------:R-:W-:-:S04]  /*5560*/  IMAD.WIDE.U32 R234, R187, 0x4, R234 ;  /* 0x00000004bbea7825 */ /* 0x000fc800078e00ea */
[----:B------:R-:W-:Y:S02]  /*5570*/  IMAD.MOV.U32 R32, RZ, RZ, R56 ;  /* 0x000000ffff207224 */ /* 0x000fe400078e0038 */
[----:B------:R-:W4:Y:S01]  /*5580*/  LDL.LU R56, [R1+0x50] ;  /* 0x0000500001387983 */ /* 0x000f220000300800 */
[----:B------:R-:W-:-:S03]  /*5590*/  IMAD.MOV.U32 R33, RZ, RZ, R58 ;  /* 0x000000ffff217224 */ /* 0x000fc600078e003a */
[----:B--2---:R0:W-:Y:S02]  /*55a0*/  STS.128 [R4+UR8+0x2000], R24 ;  /* 0x0020001804007988 */ /* 0x0041e40008000c08 */
[----:B0-----:R-:W-:Y:S01]  /*55b0*/  MOV R24, R251 ;  /* 0x000000fb00187202 */ /* 0x001fe20000000f00 */
[----:B------:R-:W-:Y:S01]  /*55c0*/  IMAD.MOV.U32 R25, RZ, RZ, R250 ;  /* 0x000000ffff197224 */ /* 0x000fe200078e00fa */
[----:B------:R-:W-:Y:S01]  /*55d0*/  MOV R27, R248 ;  /* 0x000000f8001b7202 */ /* 0x000fe20000000f00 */
[----:B------:R-:W-:Y:S01]  /*55e0*/  IMAD.MOV.U32 R26, RZ, RZ, R249 ;  /* 0x000000ffff1a7224 */ /* 0x000fe200078e00f9 */
[----:B---3--:R-:W-:Y:S04]  /*55f0*/  STS.128 [R4+UR8+0x3000], R28 ;  /* 0x0030001c04007988 */ /* 0x008fe80008000c08 */
[----:B------:R0:W-:Y:S02]  /*5600*/  STS.128 [R252+UR8], R24 ;  /* 0x00000018fc007988 */ /* 0x0001e40008000c08 */
[----:B0-----:R-:W-:Y:S01]  /*5610*/  IMAD.MOV.U32 R24, RZ, RZ, R247 ;  /* 0x000000ffff187224 */ /* 0x001fe200078e00f7 */
[----:B------:R-:W-:Y:S01]  /*5620*/  MOV R26, R245 ;  /* 0x000000f5001a7202 */ /* 0x000fe20000000f00 */
[----:B------:R-:W-:-:S02]  /*5630*/  IMAD.MOV.U32 R25, RZ, RZ, R246 ;  /* 0x000000ffff197224 */ /* 0x000fc400078e00f6 */
[----:B------:R-:W-:Y:S01]  /*5640*/  IMAD.MOV.U32 R27, RZ, RZ, R244 ;  /* 0x000000ffff1b7224 */ /* 0x000fe200078e00f4 */
[----:B------:R-:W-:Y:S01]  /*5650*/  MOV R29, R242 ;  /* 0x000000f2001d7202 */ /* 0x000fe20000000f00 */
[----:B------:R-:W-:Y:S02]  /*5660*/  IMAD.MOV.U32 R28, RZ, RZ, R243 ;  /* 0x000000ffff1c7224 */ /* 0x000fe400078e00f3 */
[----:B------:R-:W-:Y:S01]  /*5670*/  IMAD.MOV.U32 R30, RZ, RZ, R241 ;  /* 0x000000ffff1e7224 */ /* 0x000fe200078e00f1 */
[----:B------:R0:W-:Y:S01]  /*5680*/  STS.128 [R252+UR8+0x1000], R24 ;  /* 0x00100018fc007988 */ /* 0x0001e20008000c08 */
[----:B------:R-:W-:-:S05]  /*5690*/  IMAD.MOV.U32 R31, RZ, RZ, R240 ;  /* 0x000000ffff1f7224 */ /* 0x000fca00078e00f0 */
[----:B------:R-:W-:Y:S01]  /*56a0*/  STS.128 [R252+UR8+0x2000], R28 ;  /* 0x0020001cfc007988 */ /* 0x000fe20008000c08 */
[----:B0-----:R-:W-:Y:S01]  /*56b0*/  MOV R24, R215 ;  /* 0x000000d700187202 */ /* 0x001fe20000000f00 */
[----:B------:R-:W-:Y:S01]  /*56c0*/  IMAD.MOV.U32 R25, RZ, RZ, R213 ;  /* 0x000000ffff197224 */ /* 0x000fe200078e00d5 */
[----:B------:R-:W-:Y:S01]  /*56d0*/  MOV R27, R208 ;  /* 0x000000d0001b7202 */ /* 0x000fe20000000f00 */
[----:B------:R-:W-:-:S05]  /*56e0*/  IMAD.MOV.U32 R26, RZ, RZ, R212 ;  /* 0x000000ffff1a7224 */ /* 0x000fca00078e00d4 */
[----:B------:R-:W-:Y:S01]  /*56f0*/  STS.128 [R252+UR8+0x3000], R24 ;  /* 0x00300018fc007988 */ /* 0x000fe20008000c08 */
[----:B------:R-:W-:Y:S06]  /*5700*/  BAR.SYNC.DEFER_BLOCKING 0x0 ;  /* 0x0000000000007b1d */ /* 0x000fec0000010000 */
[----:B------:R-:W0:Y:S04]  /*5710*/  LDS.128 R24, [R0+UR8+0x200] ;  /* 0x0002000800187984 */ /* 0x000e280008000c00 */
[----:B------:R-:W-:Y:S04]  /*5720*/  LDS.128 R36, [R0+UR8] ;  /* 0x0000000800247984 */ /* 0x000fe80008000c00 */
[----:B------:R-:W-:Y:S04]  /*5730*/  LDS.128 R248, [R0+UR8+0xa00] ;  /* 0x000a000800f87984 */ /* 0x000fe80008000c00 */
[----:B------:R-:W-:Y:S04]  /*5740*/  LDS.128 R244, [R0+UR8+0xc00] ;  /* 0x000c000800f47984 */ /* 0x000fe80008000c00 */
[----:B------:R-:W-:Y:S01]  /*5750*/  LDS.128 R240, [R0+UR8+0xe00] ;  /* 0x000e000800f07984 */ /* 0x000fe20008000c00 */
[----:B0-----:R-:W-:Y:S01]  /*5760*/  MOV R187, R26 ;  /* 0x0000001a00bb7202 */ /* 0x001fe20000000f00 */
[----:B------:R-:W-:Y:S01]  /*5770*/  IMAD.MOV.U32 R186, RZ, RZ, R24 ;  /* 0x000000ffffba7224 */ /* 0x000fe200078e0018 */
[----:B------:R-:W-:Y:S01]  /*5780*/  MOV R229, R27 ;  /* 0x0000001b00e57202 */ /* 0x000fe20000000f00 */
[----:B------:R-:W-:-:S02]  /*5790*/  IMAD.MOV.U32 R231, RZ, RZ, R25 ;  /* 0x000000ffffe77224 */ /* 0x000fc400078e0019 */
[----:B------:R-:W0:Y:S02]  /*57a0*/  LDS.128 R24, [R0+UR8+0x400] ;  /* 0x0004000800187984 */ /* 0x000e240008000c00 */
[----:B0-----:R-:W-:Y:S01]  /*57b0*/  IMAD.MOV.U32 R226, RZ, RZ, R24 ;  /* 0x000000ffffe27224 */ /* 0x001fe200078e0018 */
[----:B------:R-:W-:Y:S01]  /*57c0*/  MOV R224, R25 ;  /* 0x0000001900e07202 */ /* 0x000fe20000000f00 */
[----:B------:R-:W-:Y:S02]  /*57d0*/  IMAD.MOV.U32 R227, RZ, RZ, R26 ;  /* 0x000000ffffe37224 */ /* 0x000fe400078e001a */
[----:B------:R-:W-:Y:S02]  /*57e0*/  IMAD.MOV.U32 R225, RZ, RZ, R27 ;  /* 0x000000ffffe17224 */ /* 0x000fe400078e001b */
[----:B------:R-:W0:Y:S02]  /*57f0*/  LDS.128 R24, [R0+UR8+0x600] ;  /* 0x0006000800187984 */ /* 0x000e240008000c00 */
[----:B0-----:R-:W-:Y:S01]  /*5800*/  IMAD.MOV.U32 R222, RZ, RZ, R24 ;  /* 0x000000ffffde7224 */ /* 0x001fe200078e0018 */
[----:B------:R-:W-:Y:S01]  /*5810*/  MOV R223, R26 ;  /* 0x0000001a00df7202 */ /* 0x000fe20000000f00 */
[----:B------:R-:W-:-:S02]  /*5820*/  IMAD.MOV.U32 R220, RZ, RZ, R25 ;  /* 0x000000ffffdc7224 */ /* 0x000fc400078e0019 */
[----:B------:R-:W-:Y:S02]  /*5830*/  IMAD.MOV.U32 R221, RZ, RZ, R27 ;  /* 0x000000ffffdd7224 */ /* 0x000fe400078e001b */
[----:B------:R-:W0:Y:S02]  /*5840*/  LDS.128 R24, [R0+UR8+0x800] ;  /* 0x0008000800187984 */ /* 0x000e240008000c00 */
[----:B0-----:R-:W-:Y:S01]  /*5850*/  MOV R170, R24 ;  /* 0x0000001800aa7202 */ /* 0x001fe20000000f00 */
[----:B------:R-:W-:Y:S01]  /*5860*/  IMAD.MOV.U32 R218, RZ, RZ, R26 ;  /* 0x000000ffffda7224 */ /* 0x000fe200078e001a */
[----:B------:R-:W-:Y:S01]  /*5870*/  MOV R217, R27 ;  /* 0x0000001b00d97202 */ /* 0x000fe20000000f00 */
[----:B------:R-:W-:Y:S01]  /*5880*/  IMAD.MOV.U32 R216, RZ, RZ, R25 ;  /* 0x000000ffffd87224 */ /* 0x000fe200078e0019 */
[----:B------:R-:W-:Y:S01]  /*5890*/  MOV R26, R76 ;  /* 0x0000004c001a7202 */ /* 0x000fe20000000f00 */
[----:B------:R-:W-:Y:S02]  /*58a0*/  IMAD.MOV.U32 R24, RZ, RZ, R60 ;  /* 0x000000ffff187224 */ /* 0x000fe400078e003c */
[----:B------:R-:W-:-:S02]  /*58b0*/  IMAD.MOV.U32 R25, RZ, RZ, R62 ;  /* 0x000000ffff197224 */ /* 0x000fc400078e003e */
[----:B------:R-:W-:Y:S01]  /*58c0*/  IMAD.MOV.U32 R27, RZ, RZ, R78 ;  /* 0x000000ffff1b7224 */ /* 0x000fe200078e004e */
[----:B------:R-:W-:Y:S06]  /*58d0*/  BAR.SYNC.DEFER_BLOCKING 0x0 ;  /* 0x0000000000007b1d */ /* 0x000fec0000010000 */
[----:B------:R0:W-:Y:S02]  /*58e0*/  STS.128 [R4+UR8+0x1000], R24 ;  /* 0x0010001804007988 */ /* 0x0001e40008000c08 */
[----:B0-----:R-:W-:Y:S02]  /*58f0*/  IMAD.MOV.U32 R24, RZ, RZ, R57 ;  /* 0x000000ffff187224 */ /* 0x001fe400078e0039 */
[----:B------:R-:W4:Y:S01]  /*5900*/  LDL.LU R57, [R1+0x58] ;  /* 0x0000580001397983 */ /* 0x000f220000300800 */
[----:B------:R-:W-:-:S03]  /*5910*/  IMAD.MOV.U32 R25, RZ, RZ, R59 ;  /* 0x000000ffff197224 */ /* 0x000fc600078e003b */
[----:B------:R-:W4:Y:S04]  /*5920*/  LDL.LU R58, [R1+0x90] ;  /* 0x00009000013a7983 */ /* 0x000f280000300800 */
[----:B------:R-:W4:Y:S01]  /*5930*/  LDL.LU R59, [R1+0x98] ;  /* 0x00009800013b7983 */ /* 0x000f220000300800 */
[----:B------:R-:W-:Y:S01]  /*5940*/  MOV R34, R72 ;  /* 0x0000004800227202 */ /* 0x000fe20000000f00 */
[----:B------:R-:W-:Y:S01]  /*5950*/  IMAD.MOV.U32 R35, RZ, RZ, R74 ;  /* 0x000000ffff237224 */ /* 0x000fe200078e004a */
[----:B------:R-:W-:Y:S01]  /*5960*/  MOV R29, R66 ;  /* 0x00000042001d7202 */ /* 0x000fe20000000f00 */
[----:B------:R-:W-:Y:S01]  /*5970*/  IMAD.MOV.U32 R28, RZ, RZ, R64 ;  /* 0x000000ffff1c7224 */ /* 0x000fe200078e0040 */
[----:B------:R-:W-:Y:S01]  /*5980*/  MOV R26, R73 ;  /* 0x00000049001a7202 */ /* 0x000fe20000000f00 */
[----:B------:R-:W-:Y:S01]  /*5990*/  IMAD.MOV.U32 R30, RZ, RZ, R80 ;  /* 0x000000ffff1e7224 */ /* 0x000fe200078e0050 */
[----:B------:R0:W-:Y:S01]  /*59a0*/  STS.128 [R4+UR8], R32 ;  /* 0x0000002004007988 */ /* 0x0001e20008000c08 */
[----:B------:R-:W-:-:S02]  /*59b0*/  IMAD.MOV.U32 R31, RZ, RZ, R82 ;  /* 0x000000ffff1f7224 */ /* 0x000fc400078e0052 */
[----:B------:R-:W-:-:S03]  /*59c0*/  IMAD.MOV.U32 R27, RZ, RZ, R75 ;  /* 0x000000ffff1b7224 */ /* 0x000fc600078e004b */
[----:B------:R1:W-:Y:S01]  /*59d0*/  STS.128 [R4+UR8+0x2000], R28 ;  /* 0x0020001c04007988 */ /* 0x0003e20008000c08 */
[----:B0-----:R-:W-:Y:S01]  /*59e0*/  MOV R32, R68 ;  /* 0x0000004400207202 */ /* 0x001fe20000000f00 */
[----:B------:R-:W-:Y:S01]  /*59f0*/  IMAD.MOV.U32 R33, RZ, RZ, R70 ;  /* 0x000000ffff217224 */ /* 0x000fe200078e0046 */
[----:B------:R-:W-:Y:S01]  /*5a00*/  MOV R35, R86 ;  /* 0x0000005600237202 */ /* 0x000fe20000000f00 */
[----:B------:R-:W-:Y:S01]  /*5a10*/  IMAD.MOV.U32 R34, RZ, RZ, R84 ;  /* 0x000000ffff227224 */ /* 0x000fe200078e0054 */
[----:B-1----:R-:W-:-:S04]  /*5a20*/  MOV R28, R65 ;  /* 0x00000041001c7202 */ /* 0x002fc80000000f00 */
[----:B------:R0:W-:Y:S01]  /*5a30*/  STS.128 [R4+UR8+0x3000], R32 ;  /* 0x0030002004007988 */ /* 0x0001e20008000c08 */
[----:B------:R-:W-:Y:S01]  /*5a40*/  IMAD.MOV.U32 R29, RZ, RZ, R67 ;  /* 0x000000ffff1d7224 */ /* 0x000fe200078e0043 */
[----:B------:R-:W-:Y:S01]  /*5a50*/  MOV R31, R83 ;  /* 0x00000053001f7202 */ /* 0x000fe20000000f00 */
[----:B------:R-:W-:Y:S01]  /*5a60*/  IMAD.MOV.U32 R30, RZ, RZ, R81 ;  /* 0x000000ffff1e7224 */ /* 0x000fe200078e0051 */
[----:B------:R1:W-:Y:S04]  /*5a70*/  STS.128 [R252+UR8], R24 ;  /* 0x00000018fc007988 */ /* 0x0003e80008000c08 */
[----:B------:R-:W-:Y:S01]  /*5a80*/  STS.128 [R252+UR8+0x2000], R28 ;  /* 0x0020001cfc007988 */ /* 0x000fe20008000c08 */
[----:B0-----:R-:W-:Y:S01]  /*5a90*/  IMAD.MOV.U32 R32, RZ, RZ, R69 ;  /* 0x000000ffff207224 */ /* 0x001fe200078e0045 */
[----:B------:R-:W-:Y:S01]  /*5aa0*/  MOV R34, R85 ;  /* 0x0000005500227202 */ /* 0x000fe20000000f00 */
[----:B------:R-:W-:-:S02]  /*5ab0*/  IMAD.MOV.U32 R33, RZ, RZ, R71 ;  /* 0x000000ffff217224 */ /* 0x000fc400078e0047 */
[----:B-1----:R-:W-:Y:S01]  /*5ac0*/  IMAD.MOV.U32 R24, RZ, RZ, R61 ;  /* 0x000000ffff187224 */ /* 0x002fe200078e003d */
[----:B------:R-:W-:Y:S01]  /*5ad0*/  MOV R25, R63 ;  /* 0x0000003f00197202 */ /* 0x000fe20000000f00 */
[----:B------:R-:W-:Y:S02]  /*5ae0*/  IMAD.MOV.U32 R26, RZ, RZ, R77 ;  /* 0x000000ffff1a7224 */ /* 0x000fe400078e004d */
[----:B------:R-:W-:Y:S02]  /*5af0*/  IMAD.MOV.U32 R27, RZ, RZ, R79 ;  /* 0x000000ffff1b7224 */ /* 0x000fe400078e004f */
[----:B------:R-:W-:-:S03]  /*5b00*/  IMAD.MOV.U32 R35, RZ, RZ, R87 ;  /* 0x000000ffff237224 */ /* 0x000fc600078e0057 */
[----:B------:R-:W-:Y:S04]  /*5b10*/  STS.128 [R252+UR8+0x1000], R24 ;  /* 0x00100018fc007988 */ /* 0x000fe80008000c08 */
[----:B------:R-:W-:Y:S01]  /*5b20*/  STS.128 [R252+UR8+0x3000], R32 ;  /* 0x00300020fc007988 */ /* 0x000fe20008000c08 */
[----:B------:R-:W-:Y:S01]  /*5b30*/  BAR.SYNC.DEFER_BLOCKING 0x0 ;  /* 0x0000000000007b1d */ /* 0x000fe20000010000 */
[----:B------:R-:W-:Y:S01]  /*5b40*/  IMAD.MOV.U32 R208, RZ, RZ, R36 ;  /* 0x000000ffffd07224 */ /* 0x000fe200078e0024 */
[----:B------:R-:W-:Y:S01]  /*5b50*/  MOV R213, R37 ;  /* 0x0000002500d57202 */ /* 0x000fe20000000f00 */
[----:B------:R-:W-:Y:S02]  /*5b60*/  IMAD.MOV.U32 R212, RZ, RZ, R39 ;  /* 0x000000ffffd47224 */ /* 0x000fe400078e0027 */
[----:B------:R-:W-:Y:S01]  /*5b70*/  IMAD.MOV.U32 R215, RZ, RZ, R38 ;  /* 0x000000ffffd77224 */ /* 0x000fe200078e0026 */
[----:B------:R-:W-:Y:S04]  /*5b80*/  LDS.128 R52, [R0+UR8] ;  /* 0x0000000800347984 */ /* 0x000fe80008000c00 */
[----:B------:R-:W-:Y:S04]  /*5b90*/  LDS.128 R48, [R0+UR8+0x200] ;  /* 0x0002000800307984 */ /* 0x000fe80008000c00 */
[----:B------:R-:W-:Y:S04]  /*5ba0*/  LDS.128 R44, [R0+UR8+0x400] ;  /* 0x00040008002c7984 */ /* 0x000fe80008000c00 */
[----:B------:R-:W-:Y:S04]  /*5bb0*/  LDS.128 R36, [R0+UR8+0x600] ;  /* 0x0006000800247984 */ /* 0x000fe80008000c00 */
[----:B------:R-:W-:Y:S04]  /*5bc0*/  LDS.128 R28, [R0+UR8+0x800] ;  /* 0x00080008001c7984 */ /* 0x000fe80008000c00 */
[----:B------:R-:W-:Y:S04]  /*5bd0*/  LDS.128 R40, [R0+UR8+0xa00] ;  /* 0x000a000800287984 */ /* 0x000fe80008000c00 */
[----:B------:R-:W-:Y:S04]  /*5be0*/  LDS.128 R32, [R0+UR8+0xc00] ;  /* 0x000c000800207984 */ /* 0x000fe80008000c00 */
[----:B------:R-:W-:Y:S01]  /*5bf0*/  LDS.128 R24, [R0+UR8+0xe00] ;  /* 0x000e000800187984 */ /* 0x000fe20008000c00 */
[----:B------:R-:W-:Y:S06]  /*5c00*/  BAR.SYNC.DEFER_BLOCKING 0x0 ;  /* 0x0000000000007b1d */ /* 0x000fec0000010000 */
[----:B----4-:R0:W-:Y:S04]  /*5c10*/  STS.128 [R4+UR8], R56 ;  /* 0x0000003804007988 */ /* 0x0101e80008000c08 */
[----:B0-----:R-:W2:Y:S04]  /*5c20*/  LDL.LU R56, [R1+0x60] ;  /* 0x0000600001387983 */ /* 0x001ea80000300800 */
[----:B------:R-:W2:Y:S04]  /*5c30*/  LDL.LU R57, [R1+0x68] ;  /* 0x0000680001397983 */ /* 0x000ea80000300800 */
[----:B------:R-:W2:Y:S04]  /*5c40*/  LDL.LU R58, [R1+0xa0] ;  /* 0x0000a000013a7983 */ /* 0x000ea80000300800 */
[----:B------:R-:W2:Y:S04]  /*5c50*/  LDL.LU R59, [R1+0xa8] ;  /* 0x0000a800013b7983 */ /* 0x000ea80000300800 */
[----:B------:R-:W3:Y:S04]  /*5c60*/  LDL.LU R60, [R1+0x70] ;  /* 0x00007000013c7983 */ /* 0x000ee80000300800 */
[----:B------:R-:W3:Y:S04]  /*5c70*/  LDL.LU R61, [R1+0x78] ;  /* 0x00007800013d7983 */ /* 0x000ee80000300800 */
[----:B------:R-:W3:Y:S04]  /*5c80*/  LDL.LU R62, [R1+0xb0] ;  /* 0x0000b000013e7983 */ /* 0x000ee80000300800 */
[----:B------:R-:W3:Y:S04]  /*5c90*/  LDL.LU R63, [R1+0xb8] ;  /* 0x0000b800013f7983 */ /* 0x000ee80000300800 */
[----:B--2---:R0:W-:Y:S04]  /*5ca0*/  STS.128 [R4+UR8+0x1000], R56 ;  /* 0x0010003804007988 */ /* 0x0041e80008000c08 */
[----:B0-----:R-:W2:Y:S04]  /*5cb0*/  LDL.LU R56, [R1+0x80] ;  /* 0x0000800001387983 */ /* 0x001ea80000300800 */
[----:B------:R-:W2:Y:S04]  /*5cc0*/  LDL.LU R57, [R1+0x88] ;  /* 0x0000880001397983 */ /* 0x000ea80000300800 */
[----:B------:R-:W2:Y:S04]  /*5cd0*/  LDL.LU R58, [R1+0xc0] ;  /* 0x0000c000013a7983 */ /* 0x000ea80000300800 */
[----:B------:R-:W2:Y:S04]  /*5ce0*/  LDL.LU R59, [R1+0xc8] ;  /* 0x0000c800013b7983 */ /* 0x000ea80000300800 */
[----:B---3--:R-:W-:Y:S04]  /*5cf0*/  STS.128 [R4+UR8+0x2000], R60 ;  /* 0x0020003c04007988 */ /* 0x008fe80008000c08 */
[----:B--2---:R0:W-:Y:S04]  /*5d00*/  STS.128 [R4+UR8+0x3000], R56 ;  /* 0x0030003804007988 */ /* 0x0041e80008000c08 */
        /* <DEDUP_REMOVED lines=8> */
[----:B--2---:R0:W-:Y:S04]  /*5d90*/  STS.128 [R252+UR8], R56 ;  /* 0x00000038fc007988 */ /* 0x0041e80008000c08 */
[----:B0-----:R-:W2:Y:S04]  /*5da0*/  LDL.LU R56, [R1+0x74] ;  /* 0x0000740001387983 */ /* 0x001ea80000300800 */
[----:B------:R-:W2:Y:S04]  /*5db0*/  LDL.LU R57, [R1+0x7c] ;  /* 0x00007c0001397983 */ /* 0x000ea80000300800 */
[----:B------:R-:W2:Y:S04]  /*5dc0*/  LDL.LU R58, [R1+0xb4] ;  /* 0x0000b400013a7983 */ /* 0x000ea80000300800 */
[----:B---3--:R0:W-:Y:S04]  /*5dd0*/  STS.128 [R252+UR8+0x1000], R60 ;  /* 0x0010003cfc007988 */ /* 0x0081e80008000c08 */
[----:B------:R-:W2:Y:S04]  /*5de0*/  LDL.LU R59, [R1+0xbc] ;  /* 0x0000bc00013b7983 */ /* 0x000ea80000300800 */
[----:B0-----:R-:W3:Y:S04]  /*5df0*/  LDL.LU R60, [R1+0x84] ;  /* 0x00008400013c7983 */ /* 0x001ee80000300800 */
[----:B------:R-:W3:Y:S04]  /*5e00*/  LDL.LU R61, [R1+0x8c] ;  /* 0x00008c00013d7983 */ /* 0x000ee80000300800 */
[----:B------:R-:W3:Y:S04]  /*5e10*/  LDL.LU R62, [R1+0xc4] ;  /* 0x0000c400013e7983 */ /* 0x000ee80000300800 */
[----:B------:R-:W3:Y:S01]  /*5e20*/  LDL.LU R63, [R1+0xcc] ;  /* 0x0000cc00013f7983 */ /* 0x000ee20000300800 */
[----:B------:R-:W-:Y:S01]  /*5e30*/  IMAD.MOV.U32 R172, RZ, RZ, R88 ;  /* 0x000000ffffac7224 */ /* 0x000fe200078e0058 */
[----:B------:R-:W-:Y:S01]  /*5e40*/  MOV R173, R90 ;  /* 0x0000005a00ad7202 */ /* 0x000fe20000000f00 */
[----:B------:R-:W-:-:S02]  /*5e50*/  IMAD.MOV.U32 R174, RZ, RZ, R104 ;  /* 0x000000ffffae7224 */ /* 0x000fc400078e0068 */
[----:B------:R-:W-:Y:S01]  /*5e60*/  IMAD.MOV.U32 R175, RZ, RZ, R106 ;  /* 0x000000ffffaf7224 */ /* 0x000fe200078e006a */
[----:B--2---:R-:W-:Y:S04]  /*5e70*/  STS.128 [R252+UR8+0x2000], R56 ;  /* 0x00200038fc007988 */ /* 0x004fe80008000c08 */
[----:B---3--:R-:W-:Y:S01]  /*5e80*/  STS.128 [R252+UR8+0x3000], R60 ;  /* 0x0030003cfc007988 */ /* 0x008fe20008000c08 */
[----:B------:R-:W-:Y:S06]  /*5e90*/  BAR.SYNC.DEFER_BLOCKING 0x0 ;  /* 0x0000000000007b1d */ /* 0x000fec0000010000 */
[----:B------:R-:W0:Y:S04]  /*5ea0*/  LDS.128 R84, [R0+UR8] ;  /* 0x0000000800547984 */ /* 0x000e280008000c00 */
        /* <DEDUP_REMOVED lines=8> */
[----:B------:R1:W-:Y:S02]  /*5f30*/  STS.128 [R4+UR8], R172 ;  /* 0x000000ac04007988 */ /* 0x0003e40008000c08 */
[----:B-1----:R-:W-:Y:S01]  /*5f40*/  IMAD.MOV.U32 R172, RZ, RZ, R100 ;  /* 0x000000ffffac7224 */ /* 0x002fe200078e0064 */
[----:B------:R-:W-:Y:S01]  /*5f50*/  MOV R173, R102 ;  /* 0x0000006600ad7202 */ /* 0x000fe20000000f00 */
[----:B------:R-:W-:-:S02]  /*5f60*/  IMAD.MOV.U32 R174, RZ, RZ, R116 ;  /* 0x000000ffffae7224 */ /* 0x000fc400078e0074 */
[----:B------:R-:W-:-:S05]  /*5f70*/  IMAD.MOV.U32 R175, RZ, RZ, R118 ;  /* 0x000000ffffaf7224 */ /* 0x000fca00078e0076 */
[----:B------:R1:W-:Y:S04]  /*5f80*/  STS.128 [R4+UR8+0x3000], R172 ;  /* 0x003000ac04007988 */ /* 0x0003e80008000c08 */
[----:B-1----:R-:W2:Y:S04]  /*5f90*/  LDL.LU R172, [R1+0xd0] ;  /* 0x0000d00001ac7983 */ /* 0x002ea80000300800 */
[----:B------:R-:W2:Y:S04]  /*5fa0*/  LDL.LU R173, [R1+0xd4] ;  /* 0x0000d40001ad7983 */ /* 0x000ea80000300800 */
[----:B------:R-:W2:Y:S04]  /*5fb0*/  LDL.LU R174, [R1+0xe0] ;  /* 0x0000e00001ae7983 */ /* 0x000ea80000300800 */
[----:B------:R-:W2:Y:S01]  /*5fc0*/  LDL.LU R175, [R1+0xe4] ;  /* 0x0000e40001af7983 */ /* 0x000ea20000300800 */
[----:B------:R-:W-:Y:S01]  /*5fd0*/  MOV R88, R89 ;  /* 0x0000005900587202 */ /* 0x000fe20000000f00 */
[----:B------:R-:W-:Y:S01]  /*5fe0*/  IMAD.MOV.U32 R177, RZ, RZ, R94 ;  /* 0x000000ffffb17224 */ /* 0x000fe200078e005e */
[----:B------:R-:W-:Y:S01]  /*5ff0*/  MOV R176, R92 ;  /* 0x0000005c00b07202 */ /* 0x000fe20000000f00 */
[----:B------:R-:W-:Y:S01]  /*6000*/  IMAD.MOV.U32 R178, RZ, RZ, R108 ;  /* 0x000000ffffb27224 */ /* 0x000fe200078e006c */
[----:B------:R-:W-:Y:S01]  /*6010*/  MOV R179, R110 ;  /* 0x0000006e00b37202 */ /* 0x000fe20000000f00 */
[----:B------:R-:W-:Y:S01]  /*6020*/  IMAD.MOV.U32 R180, RZ, RZ, R96 ;  /* 0x000000ffffb47224 */ /* 0x000fe200078e0060 */
[----:B------:R-:W-:Y:S01]  /*6030*/  MOV R182, R112 ;  /* 0x0000007000b67202 */ /* 0x000fe20000000f00 */
[----:B------:R-:W-:-:S02]  /*6040*/  IMAD.MOV.U32 R181, RZ, RZ, R98 ;  /* 0x000000ffffb57224 */ /* 0x000fc400078e0062 */
[----:B------:R-:W-:Y:S02]  /*6050*/  IMAD.MOV.U32 R183, RZ, RZ, R114 ;  /* 0x000000ffffb77224 */ /* 0x000fe400078e0072 */
[----:B------:R-:W-:Y:S01]  /*6060*/  IMAD.MOV.U32 R89, RZ, RZ, R91 ;  /* 0x000000ffff597224 */ /* 0x000fe200078e005b */
[----:B------:R-:W-:Y:S01]  /*6070*/  MOV R91, R107 ;  /* 0x0000006b005b7202 */ /* 0x000fe20000000f00 */
[----:B------:R-:W-:Y:S01]  /*6080*/  IMAD.MOV.U32 R90, RZ, RZ, R105 ;  /* 0x000000ffff5a7224 */ /* 0x000fe200078e0069 */
[----:B------:R-:W-:Y:S01]  /*6090*/  STS.128 [R4+UR8+0x1000], R176 ;  /* 0x001000b004007988 */ /* 0x000fe20008000c08 */
[----:B------:R-:W-:Y:S01]  /*60a0*/  MOV R100, R101 ;  /* 0x0000006500647202 */ /* 0x000fe20000000f00 */
[----:B------:R-:W-:Y:S02]  /*60b0*/  IMAD.MOV.U32 R101, RZ, RZ, R103 ;  /* 0x000000ffff657224 */ /* 0x000fe400078e0067 */
[----:B------:R-:W-:Y:S01]  /*60c0*/  STS.128 [R4+UR8+0x2000], R180 ;  /* 0x002000b404007988 */ /* 0x000fe20008000c08 */
[----:B------:R-:W-:Y:S01]  /*60d0*/  IMAD.MOV.U32 R92, RZ, RZ, R97 ;  /* 0x000000ffff5c7224 */ /* 0x000fe200078e0061 */
[----:B------:R-:W-:-:S02]  /*60e0*/  MOV R103, R119 ;  /* 0x0000007700677202 */ /* 0x000fc40000000f00 */
[----:B------:R1:W-:Y:S01]  /*60f0*/  STS.128 [R252+UR8], R88 ;  /* 0x00000058fc007988 */ /* 0x0003e20008000c08 */
[----:B------:R-:W-:Y:S02]  /*6100*/  IMAD.MOV.U32 R94, RZ, RZ, R113 ;  /* 0x000000ffff5e7224 */ /* 0x000fe400078e0071 */
[----:B------:R-:W-:-:S05]  /*6110*/  IMAD.MOV.U32 R102, RZ, RZ, R117 ;  /* 0x000000ffff667224 */ /* 0x000fca00078e0075 */
[----:B------:R-:W-:Y:S01]  /*6120*/  STS.128 [R252+UR8+0x3000], R100 ;  /* 0x00300064fc007988 */ /* 0x000fe20008000c08 */
[----:B-1----:R-:W-:Y:S01]  /*6130*/  IMAD.MOV.U32 R88, RZ, RZ, R93 ;  /* 0x000000ffff587224 */ /* 0x002fe200078e005d */
[----:B------:R-:W-:Y:S01]  /*6140*/  MOV R90, R109 ;  /* 0x0000006d005a7202 */ /* 0x000fe20000000f00 */
[----:B------:R-:W-:Y:S01]  /*6150*/  IMAD.MOV.U32 R89, RZ, RZ, R95 ;  /* 0x000000ffff597224 */ /* 0x000fe200078e005f */
[----:B------:R-:W-:Y:S01]  /*6160*/  MOV R93, R99 ;  /* 0x00000063005d7202 */ /* 0x000fe20000000f00 */
[----:B------:R-:W-:Y:S02]  /*6170*/  IMAD.MOV.U32 R91, RZ, RZ, R111 ;  /* 0x000000ffff5b7224 */ /* 0x000fe400078e006f */
[----:B------:R-:W-:-:S03]  /*6180*/  IMAD.MOV.U32 R95, RZ, RZ, R115 ;  /* 0x000000ffff5f7224 */ /* 0x000fc600078e0073 */
[----:B------:R-:W-:Y:S04]  /*6190*/  STS.128 [R252+UR8+0x1000], R88 ;  /* 0x00100058fc007988 */ /* 0x000fe80008000c08 */
[----:B------:R-:W-:Y:S01]  /*61a0*/  STS.128 [R252+UR8+0x2000], R92 ;  /* 0x0020005cfc007988 */ /* 0x000fe20008000c08 */
[----:B------:R-:W-:Y:S06]  /*61b0*/  BAR.SYNC.DEFER_BLOCKING 0x0 ;  /* 0x0000000000007b1d */ /* 0x000fec0000010000 */
        /* <DEDUP_REMOVED lines=9> */
[----:B--2---:R1:W-:Y:S04]  /*6250*/  STS.128 [R4+UR8], R172 ;  /* 0x000000ac04007988 */ /* 0x0043e80008000c08 */
[----:B-1----:R-:W2:Y:S04]  /*6260*/  LDL.LU R172, [R1+0xd8] ;  /* 0x0000d80001ac7983 */ /* 0x002ea80000300800 */
[----:B------:R-:W2:Y:S04]  /*6270*/  LDL.LU R173, [R1+0xdc] ;  /* 0x0000dc0001ad7983 */ /* 0x000ea80000300800 */
[----:B------:R-:W2:Y:S04]  /*6280*/  LDL.LU R174, [R1+0xe8] ;  /* 0x0000e80001ae7983 */ /* 0x000ea80000300800 */
[----:B------:R-:W2:Y:S01]  /*6290*/  LDL.LU R175, [R1+0xec] ;  /* 0x0000ec0001af7983 */ /* 0x000ea20000300800 */
[----:B------:R-:W-:Y:S01]  /*62a0*/  IMAD.MOV.U32 R176, RZ, RZ, R214 ;  /* 0x000000ffffb07224 */ /* 0x000fe200078e00d6 */
[----:B------:R-:W-:Y:S01]  /*62b0*/  MOV R178, R210 ;  /* 0x000000d200b27202 */ /* 0x000fe20000000f00 */
[----:B------:R-:W-:-:S02]  /*62c0*/  IMAD.MOV.U32 R177, RZ, RZ, R211 ;  /* 0x000000ffffb17224 */ /* 0x000fc400078e00d3 */
[----:B------:R-:W-:-:S05]  /*62d0*/  IMAD.MOV.U32 R179, RZ, RZ, R209 ;  /* 0x000000ffffb37224 */ /* 0x000fca00078e00d1 */
[----:B------:R1:W-:Y:S02]  /*62e0*/  STS.128 [R4+UR8+0x2000], R176 ;  /* 0x002000b004007988 */ /* 0x0003e40008000c08 */
[----:B-1----:R-:W-:Y:S01]  /*62f0*/  IMAD.MOV.U32 R176, RZ, RZ, R199 ;  /* 0x000000ffffb07224 */ /* 0x002fe200078e00c7 */
[----:B------:R-:W-:Y:S01]  /*6300*/  MOV R178, R197 ;  /* 0x000000c500b27202 */ /* 0x000fe20000000f00 */
[----:B------:R-:W-:Y:S02]  /*6310*/  IMAD.MOV.U32 R177, RZ, RZ, R198 ;  /* 0x000000ffffb17224 */ /* 0x000fe400078e00c6 */
[----:B------:R-:W-:Y:S01]  /*6320*/  IMAD.MOV.U32 R179, RZ, RZ, R196 ;  /* 0x000000ffffb37224 */ /* 0x000fe200078e00c4 */
[----:B------:R-:W-:Y:S01]  /*6330*/  MOV R210, R140 ;  /* 0x0000008c00d27202 */ /* 0x000fe20000000f00 */
[----:B------:R-:W-:Y:S01]  /*6340*/  IMAD.MOV.U32 R209, RZ, RZ, R126 ;  /* 0x000000ffffd17224 */ /* 0x000fe200078e007e */
[----:B------:R-:W3:Y:S01]  /*6350*/  LDL.LU R140, [R1+0x11c] ;  /* 0x00011c00018c7983 */ /* 0x000ee20000300800 */
[----:B------:R-:W-:-:S03]  /*6360*/  IMAD.MOV.U32 R211, RZ, RZ, R142 ;  /* 0x000000ffffd37224 */ /* 0x000fc600078e008e */
[----:B------:R-:W4:Y:S04]  /*6370*/  LDL.LU R142, [R1+0x118] ;  /* 0x00011800018e7983 */ /* 0x000f280000300800 */
[----:B--2---:R1:W-:Y:S02]  /*6380*/  STS.128 [R4+UR8+0x1000], R172 ;  /* 0x001000ac04007988 */ /* 0x0043e40008000c08 */
[----:B-1----:R-:W-:Y:S01]  /*6390*/  IMAD.MOV.U32 R172, RZ, RZ, R207 ;  /* 0x000000ffffac7224 */ /* 0x002fe200078e00cf */
[----:B------:R-:W-:Y:S01]  /*63a0*/  MOV R173, R206 ;  /* 0x000000ce00ad7202 */ /* 0x000fe20000000f00 */
[----:B------:R-:W-:Y:S02]  /*63b0*/  IMAD.MOV.U32 R174, RZ, RZ, R205 ;  /* 0x000000ffffae7224 */ /* 0x000fe400078e00cd */
[----:B------:R-:W-:-:S05]  /*63c0*/  IMAD.MOV.U32 R175, RZ, RZ, R204 ;  /* 0x000000ffffaf7224 */ /* 0x000fca00078e00cc */
[----:B------:R1:W-:Y:S04]  /*63d0*/  STS.128 [R4+UR8+0x3000], R172 ;  /* 0x003000ac04007988 */ /* 0x0003e80008000c08 */
[----:B------:R2:W-:Y:S01]  /*63e0*/  STS.128 [R252+UR8+0x1000], R176 ;  /* 0x001000b0fc007988 */ /* 0x0005e20008000c08 */
[----:B-1----:R-:W-:Y:S01]  /*63f0*/  MOV R172, R203 ;  /* 0x000000cb00ac7202 */ /* 0x002fe20000000f00 */
[----:B------:R-:W-:Y:S01]  /*6400*/  IMAD.MOV.U32 R173, RZ, RZ, R202 ;  /* 0x000000ffffad7224 */ /* 0x000fe200078e00ca */
[----:B------:R-:W-:Y:S01]  /*6410*/  MOV R175, R200 ;  /* 0x000000c800af7202 */ /* 0x000fe20000000f00 */
[----:B------:R-:W-:Y:S01]  /*6420*/  IMAD.MOV.U32 R174, RZ, RZ, R201 ;  /* 0x000000ffffae7224 */ /* 0x000fe200078e00c9 */
[----:B--2---:R-:W-:Y:S01]  /*6430*/  MOV R176, R191 ;  /* 0x000000bf00b07202 */ /* 0x004fe20000000f00 */
[----:B------:R-:W-:Y:S01]  /*6440*/  IMAD.MOV.U32 R177, RZ, RZ, R190 ;  /* 0x000000ffffb17224 */ /* 0x000fe200078e00be */
[----:B------:R-:W-:Y:S01]  /*6450*/  MOV R179, R188 ;  /* 0x000000bc00b37202 */ /* 0x000fe20000000f00 */
[----:B------:R-:W-:Y:S01]  /*6460*/  IMAD.MOV.U32 R178, RZ, RZ, R189 ;  /* 0x000000ffffb27224 */ /* 0x000fe200078e00bd */
[----:B------:R1:W-:Y:S04]  /*6470*/  STS.128 [R252+UR8], R172 ;  /* 0x000000acfc007988 */ /* 0x0003e80008000c08 */
[----:B------:R-:W-:Y:S01]  /*6480*/  STS.128 [R252+UR8+0x3000], R176 ;  /* 0x003000b0fc007988 */ /* 0x000fe20008000c08 */
[----:B-1----:R-:W-:Y:S01]  /*6490*/  IMAD.MOV.U32 R172, RZ, RZ, R195 ;  /* 0x000000ffffac7224 */ /* 0x002fe200078e00c3 */
[----:B------:R-:W-:Y:S01]  /*64a0*/  MOV R173, R194 ;  /* 0x000000c200ad7202 */ /* 0x000fe20000000f00 */
[----:B------:R-:W-:-:S02]  /*64b0*/  IMAD.MOV.U32 R174, RZ, RZ, R193 ;  /* 0x000000ffffae7224 */ /* 0x000fc400078e00c1 */
[----:B------:R-:W-:-:S05]  /*64c0*/  IMAD.MOV.U32 R175, RZ, RZ, R192 ;  /* 0x000000ffffaf7224 */ /* 0x000fca00078e00c0 */
[----:B------:R-:W-:Y:S01]  /*64d0*/  STS.128 [R252+UR8+0x2000], R172 ;  /* 0x002000acfc007988 */ /* 0x000fe20008000c08 */
[----:B------:R-:W-:Y:S01]  /*64e0*/  BAR.SYNC.DEFER_BLOCKING 0x0 ;  /* 0x0000000000007b1d */ /* 0x000fe20000010000 */
[----:B------:R-:W-:Y:S01]  /*64f0*/  IMAD.MOV.U32 R204, RZ, RZ, R120 ;  /* 0x000000ffffcc7224 */ /* 0x000fe200078e0078 */
[----:B------:R-:W-:Y:S01]  /*6500*/  MOV R206, R136 ;  /* 0x0000008800ce7202 */ /* 0x000fe20000000f00 */
[----:B------:R-:W-:Y:S02]  /*6510*/  IMAD.MOV.U32 R205, RZ, RZ, R122 ;  /* 0x000000ffffcd7224 */ /* 0x000fe400078e007a */
[----:B------:R-:W-:Y:S01]  /*6520*/  IMAD.MOV.U32 R207, RZ, RZ, R138 ;  /* 0x000000ffffcf7224 */ /* 0x000fe200078e008a */
[----:B------:R-:W-:Y:S01]  /*6530*/  MOV R138, R186 ;  /* 0x000000ba008a7202 */ /* 0x000fe20000000f00 */
[----:B------:R-:W-:Y:S02]  /*6540*/  IMAD.MOV.U32 R136, RZ, RZ, R187 ;  /* 0x000000ffff887224 */ /* 0x000fe400078e00bb */
[----:B------:R-:W-:-:S02]  /*6550*/  IMAD.MOV.U32 R122, RZ, RZ, R185 ;  /* 0x000000ffff7a7224 */ /* 0x000fc400078e00b9 */
[----:B------:R-:W-:Y:S01]  /*6560*/  IMAD.MOV.U32 R120, RZ, RZ, R184 ;  /* 0x000000ffff787224 */ /* 0x000fe200078e00b8 */
[----:B------:R-:W1:Y:S04]  /*6570*/  LDS.128 R200, [R0+UR8] ;  /* 0x0000000800c87984 */ /* 0x000e680008000c00 */
[----:B------:R-:W2:Y:S04]  /*6580*/  LDS.128 R196, [R0+UR8+0x200] ;  /* 0x0002000800c47984 */ /* 0x000ea80008000c00 */
[----:B------:R-:W5:Y:S04]  /*6590*/  LDS.128 R192, [R0+UR8+0x400] ;  /* 0x0004000800c07984 */ /* 0x000f680008000c00 */
[----:B------:R-:W5:Y:S04]  /*65a0*/  LDS.128 R188, [R0+UR8+0x600] ;  /* 0x0006000800bc7984 */ /* 0x000f680008000c00 */
[----:B------:R-:W5:Y:S04]  /*65b0*/  LDS.128 R184, [R0+UR8+0x800] ;  /* 0x0008000800b87984 */ /* 0x000f680008000c00 */
[----:B------:R-:W5:Y:S04]  /*65c0*/  LDS.128 R180, [R0+UR8+0xa00] ;  /* 0x000a000800b47984 */ /* 0x000f680008000c00 */
[----:B------:R-:W5:Y:S04]  /*65d0*/  LDS.128 R176, [R0+UR8+0xc00] ;  /* 0x000c000800b07984 */ /* 0x000f680008000c00 */
[----:B------:R-:W5:Y:S01]  /*65e0*/  LDS.128 R172, [R0+UR8+0xe00] ;  /* 0x000e000800ac7984 */ /* 0x000f620008000c00 */
[----:B------:R-:W-:Y:S06]  /*65f0*/  BAR.SYNC.DEFER_BLOCKING 0x0 ;  /* 0x0000000000007b1d */ /* 0x000fec0000010000 */
[----:B------:R0:W-:Y:S02]  /*6600*/  STS.128 [R4+UR8], R204 ;  /* 0x000000cc04007988 */ /* 0x0001e40008000c08 */
[----:B0-----:R-:W-:Y:S01]  /*6610*/  MOV R207, R208 ;  /* 0x000000d000cf7202 */ /* 0x001fe20000000f00 */
[----:B------:R-:W-:-:S05]  /*6620*/  IMAD.MOV.U32 R208, RZ, RZ, R124 ;  /* 0x000000ffffd07224 */ /* 0x000fca00078e007c */
[----:B------:R0:W-:Y:S04]  /*6630*/  STS.128 [R4+UR8+0x1000], R208 ;  /* 0x001000d004007988 */ /* 0x0001e80008000c08 */
[----:B0-----:R-:W3:Y:S04]  /*6640*/  LDL.LU R208, [R1+0x120] ;  /* 0x0001200001d07983 */ /* 0x001ee80000300800 */
[----:B------:R-:W4:Y:S01]  /*6650*/  LDL.LU R209, [R1+0x124] ;  /* 0x0001240001d17983 */ /* 0x000f220000300800 */
[----:B------:R-:W-:Y:S01]  /*6660*/  MOV R214, R144 ;  /* 0x0000009000d67202 */ /* 0x000fe20000000f00 */
[----:B------:R-:W-:Y:S01]  /*6670*/  IMAD.MOV.U32 R210, RZ, RZ, R213 ;  /* 0x000000ffffd27224 */ /* 0x000fe200078e00d5 */
[----:B------:R-:W-:Y:S01]  /*6680*/  MOV R211, R212 ;  /* 0x000000d400d37202 */ /* 0x000fe20000000f00 */
[----:B------:R-:W-:-:S02]  /*6690*/  IMAD.MOV.U32 R144, RZ, RZ, R215 ;  /* 0x000000ffff907224 */ /* 0x000fc400078e00d7 */
[----:B------:R-:W-:Y:S02]  /*66a0*/  IMAD.MOV.U32 R212, RZ, RZ, R128 ;  /* 0x000000ffffd47224 */ /* 0x000fe400078e0080 */
[----:B------:R-:W-:Y:S02]  /*66b0*/  IMAD.MOV.U32 R213, RZ, RZ, R130 ;  /* 0x000000ffffd57224 */ /* 0x000fe400078e0082 */
[----:B------:R-:W-:Y:S01]  /*66c0*/  IMAD.MOV.U32 R215, RZ, RZ, R146 ;  /* 0x000000ffffd77224 */ /* 0x000fe200078e0092 */
[----:B------:R-:W-:Y:S01]  /*66d0*/  MOV R146, R207 ;  /* 0x000000cf00927202 */ /* 0x000fe20000000f00 */
[----:B------:R-:W-:-:S03]  /*66e0*/  IMAD.MOV.U32 R205, RZ, RZ, R134 ;  /* 0x000000ffffcd7224 */ /* 0x000fc600078e0086 */
[----:B------:R0:W-:Y:S01]  /*66f0*/  STS.128 [R4+UR8+0x2000], R212 ;  /* 0x002000d404007988 */ /* 0x0001e20008000c08 */
[----:B------:R-:W-:Y:S01]  /*6700*/  MOV R204, R132 ;  /* 0x0000008400cc7202 */ /* 0x000fe20000000f00 */
[----:B------:R-:W-:Y:S01]  /*6710*/  IMAD.MOV.U32 R206, RZ, RZ, R148 ;  /* 0x000000ffffce7224 */ /* 0x000fe200078e0094 */
[----:B------:R-:W-:Y:S01]  /*6720*/  MOV R207, R150 ;  /* 0x0000009600cf7202 */ /* 0x000fe20000000f00 */
[----:B------:R-:W-:Y:S01]  /*6730*/  IMAD.MOV.U32 R126, RZ, RZ, R145 ;  /* 0x000000ffff7e7224 */ /* 0x000fe200078e0091 */
[----:B------:R-:W-:-:S03]  /*6740*/  MOV R124, R129 ;  /* 0x00000081007c7202 */ /* 0x000fc60000000f00 */
[----:B------:R-:W-:Y:S01]  /*6750*/  STS.128 [R4+UR8+0x3000], R204 ;  /* 0x003000cc04007988 */ /* 0x000fe20008000c08 */
[----:B0-----:R-:W-:Y:S02]  /*6760*/  IMAD.MOV.U32 R215, RZ, RZ, R120 ;  /* 0x000000ffffd77224 */ /* 0x001fe400078e0078 */
[----:B------:R-:W-:Y:S02]  /*6770*/  IMAD.MOV.U32 R120, RZ, RZ, R121 ;  /* 0x000000ffff787224 */ /* 0x000fe400078e0079 */
[----:B------:R-:W-:Y:S01]  /*6780*/  IMAD.MOV.U32 R214, RZ, RZ, R122 ;  /* 0x000000ffffd67224 */ /* 0x000fe200078e007a */
[----:B------:R-:W-:Y:S01]  /*6790*/  MOV R122, R137 ;  /* 0x00000089007a7202 */ /* 0x000fe20000000f00 */
[----:B------:R-:W-:Y:S02]  /*67a0*/  IMAD.MOV.U32 R121, RZ, RZ, R123 ;  /* 0x000000ffff797224 */ /* 0x000fe400078e007b */
[----:B------:R-:W-:Y:S01]  /*67b0*/  IMAD.MOV.U32 R123, RZ, RZ, R139 ;  /* 0x000000ffff7b7224 */ /* 0x000fe200078e008b */
[----:B------:R-:W-:Y:S01]  /*67c0*/  MOV R130, R149 ;  /* 0x0000009500827202 */ /* 0x000fe20000000f00 */
[----:B------:R-:W-:-:S03]  /*67d0*/  IMAD.MOV.U32 R128, RZ, RZ, R133 ;  /* 0x000000ffff807224 */ /* 0x000fc600078e0085 */
[----:B------:R0:W-:Y:S01]  /*67e0*/  STS.128 [R252+UR8], R120 ;  /* 0x00000078fc007988 */ /* 0x0001e20008000c08 */
[----:B------:R-:W-:Y:S02]  /*67f0*/  IMAD.MOV.U32 R129, RZ, RZ, R135 ;  /* 0x000000ffff817224 */ /* 0x000fe400078e0087 */
[----:B0-----:R-:W-:Y:S01]  /*6800*/  IMAD.MOV.U32 R120, RZ, RZ, R125 ;  /* 0x000000ffff787224 */ /* 0x001fe200078e007d */
[----:B------:R-:W-:Y:S01]  /*6810*/  MOV R121, R127 ;  /* 0x0000007f00797202 */ /* 0x000fe20000000f00 */
[----:B------:R-:W-:Y:S01]  /*6820*/  IMAD.MOV.U32 R125, RZ, RZ, R131 ;  /* 0x000000ffff7d7224 */ /* 0x000fe200078e0083 */
[----:B------:R-:W-:Y:S01]  /*6830*/  MOV R127, R147 ;  /* 0x00000093007f7202 */ /* 0x000fe20000000f00 */
[----:B------:R-:W-:Y:S02]  /*6840*/  IMAD.MOV.U32 R122, RZ, RZ, R141 ;  /* 0x000000ffff7a7224 */ /* 0x000fe400078e008d */
[----:B------:R-:W-:Y:S02]  /*6850*/  IMAD.MOV.U32 R123, RZ, RZ, R143 ;  /* 0x000000ffff7b7224 */ /* 0x000fe400078e008f */
[----:B------:R-:W-:Y:S01]  /*6860*/  IMAD.MOV.U32 R131, RZ, RZ, R151 ;  /* 0x000000ffff837224 */ /* 0x000fe200078e0097 */
[----:B------:R-:W-:Y:S04]  /*6870*/  STS.128 [R252+UR8+0x2000], R124 ;  /* 0x0020007cfc007988 */ /* 0x000fe80008000c08 */
[----:B------:R-:W-:Y:S04]  /*6880*/  STS.128 [R252+UR8+0x1000], R120 ;  /* 0x00100078fc007988 */ /* 0x000fe80008000c08 */
[----:B------:R-:W-:Y:S01]  /*6890*/  STS.128 [R252+UR8+0x3000], R128 ;  /* 0x00300080fc007988 */ /* 0x000fe20008000c08 */
[----:B------:R-:W-:Y:S06]  /*68a0*/  BAR.SYNC.DEFER_BLOCKING 0x0 ;  /* 0x0000000000007b1d */ /* 0x000fec0000010000 */
[----:B------:R0:W-:Y:S04]  /*68b0*/  STG.E desc[UR16][R238.64+0x100], R146 ;  /* 0x00010092ee007986 */ /* 0x0001e8000c101910 */
[----:B------:R-:W-:Y:S04]  /*68c0*/  STG.E desc[UR16][R238.64], R214 ;  /* 0x000000d6ee007986 */ /* 0x000fe8000c101910 */
[----:B------:R-:W-:Y:S04]  /*68d0*/  STG.E desc[UR16][R238.64+0x80], R215 ;  /* 0x000080d7ee007986 */ /* 0x000fe8000c101910 */
[----:B------:R2:W-:Y:S04]  /*68e0*/  STG.E desc[UR16][R238.64+0x180], R144 ;  /* 0x00018090ee007986 */ /* 0x0005e8000c101910 */
[----:B------:R-:W-:Y:S04]  /*68f0*/  STG.E desc[UR16][R238.64+0x200], R84 ;  /* 0x00020054ee007986 */ /* 0x000fe8000c101910 */
[----:B------:R-:W-:Y:S04]  /*6900*/  STG.E desc[UR16][R238.64+0x280], R86 ;  /* 0x00028056ee007986 */ /* 0x000fe8000c101910 */
[----:B-1----:R-:W-:Y:S04]  /*6910*/  STG.E desc[UR16][R238.64+0x300], R200 ;  /* 0x000300c8ee007986 */ /* 0x002fe8000c101910 */
[----:B------:R-:W-:Y:S04]  /*6920*/  STG.E desc[UR16][R238.64+0x380], R202 ;  /* 0x000380caee007986 */ /* 0x000fe8000c101910 */
[----:B0-----:R-:W5:Y:S04]  /*6930*/  LDL.LU R146, [R1+0x108] ;  /* 0x0001080001927983 */ /* 0x001f680000300800 */
[----:B--2---:R-:W2:Y:S04]  /*6940*/  LDL.LU R144, [R1+0x110] ;  /* 0x0001100001907983 */ /* 0x004ea80000300800 */
[----:B------:R-:W-:Y:S04]  /*6950*/  STG.E desc[UR16][R236.64+0x100], R210 ;  /* 0x000100d2ec007986 */ /* 0x000fe8000c101910 */
[----:B------:R-:W-:Y:S04]  /*6960*/  STG.E desc[UR16][R236.64+0x180], R211 ;  /* 0x000180d3ec007986 */ /* 0x000fe8000c101910 */
[----:B------:R-:W-:Y:S04]  /*6970*/  STG.E desc[UR16][R236.64+0x200], R85 ;  /* 0x00020055ec007986 */ /* 0x000fe8000c101910 */
[----:B------:R-:W-:Y:S04]  /*6980*/  STG.E desc[UR16][R236.64+0x280], R87 ;  /* 0x00028057ec007986 */ /* 0x000fe8000c101910 */
[----:B------:R-:W-:Y:S04]  /*6990*/  STG.E desc[UR16][R236.64+0x300], R201 ;  /* 0x000300c9ec007986 */ /* 0x000fe8000c101910 */
[----:B------:R-:W-:Y:S04]  /*69a0*/  STG.E desc[UR16][R236.64+0x380], R203 ;  /* 0x000380cbec007986 */ /* 0x000fe8000c101910 */
[----:B---3--:R0:W-:Y:S04]  /*69b0*/  STG.E desc[UR16][R236.64], R208 ;  /* 0x000000d0ec007986 */ /* 0x0081e8000c101910 */
[----:B----4-:R1:W-:Y:S04]  /*69c0*/  STG.E desc[UR16][R236.64+0x80], R209 ;  /* 0x000080d1ec007986 */ /* 0x0103e8000c101910 */
[----:B------:R-:W-:Y:S04]  /*69d0*/  STG.E desc[UR16][R234.64], R142 ;  /* 0x0000008eea007986 */ /* 0x000fe8000c101910 */
[----:B0-----:R-:W3:Y:S04]  /*69e0*/  LDL.LU R208, [R1+0x10c] ;  /* 0x00010c0001d07983 */ /* 0x001ee80000300800 */
[----:B-1----:R-:W4:Y:S04]  /*69f0*/  LDL.LU R209, [R1+0x114] ;  /* 0x0001140001d17983 */ /* 0x002f280000300800 */
[----:B------:R-:W4:Y:S04]  /*6a00*/  LDL.LU R210, [R1+0xf8] ;  /* 0x0000f80001d27983 */ /* 0x000f280000300800 */
[----:B------:R-:W-:Y:S04]  /*6a10*/  STG.E desc[UR16][R234.64+0x80], R140 ;  /* 0x0000808cea007986 */ /* 0x000fe8000c101910 */
[----:B------:R-:W-:Y:S04]  /*6a20*/  STG.E desc[UR16][R234.64+0x100], R138 ;  /* 0x0001008aea007986 */ /* 0x000fe8000c101910 */
[----:B------:R-:W-:Y:S04]  /*6a30*/  STG.E desc[UR16][R234.64+0x180], R136 ;  /* 0x00018088ea007986 */ /* 0x000fe8000c101910 */
[----:B------:R-:W-:Y:S04]  /*6a40*/  STG.E desc[UR16][R234.64+0x200], R80 ;  /* 0x00020050ea007986 */ /* 0x000fe8000c101910 */
[----:B------:R-:W-:Y:S04]  /*6a50*/  STG.E desc[UR16][R234.64+0x280], R82 ;  /* 0x00028052ea007986 */ /* 0x000fe8000c101910 */
[----:B------:R-:W-:Y:S04]  /*6a60*/  STG.E desc[UR16][R234.64+0x300], R196 ;  /* 0x000300c4ea007986 */ /* 0x000fe8000c101910 */
[----:B------:R-:W-:Y:S04]  /*6a70*/  STG.E desc[UR16][R234.64+0x380], R198 ;  /* 0x000380c6ea007986 */ /* 0x000fe8000c101910 */
[----:B------:R-:W4:Y:S04]  /*6a80*/  LDL.LU R211, [R1+0x100] ;  /* 0x0001000001d37983 */ /* 0x000f280000300800 */
[----:B------:R0:W-:Y:S04]  /*6a90*/  STG.E desc[UR16][R232.64], R228 ;  /* 0x000000e4e8007986 */ /* 0x0001e8000c101910 */
[----:B------:R1:W-:Y:S04]  /*6aa0*/  STG.E desc[UR16][R232.64+0x80], R230 ;  /* 0x000080e6e8007986 */ /* 0x0003e8000c101910 */
[----:B------:R1:W-:Y:S04]  /*6ab0*/  STG.E desc[UR16][R232.64+0x100], R231 ;  /* 0x000100e7e8007986 */ /* 0x0003e8000c101910 */
[----:B0-----:R-:W3:Y:S04]  /*6ac0*/  LDL.LU R228, [R1+0x208] ;  /* 0x0002080001e47983 */ /* 0x001ee80000300800 */
[----:B-1----:R-:W5:Y:S04]  /*6ad0*/  LDL.LU R230, [R1+0x204] ;  /* 0x0002040001e67983 */ /* 0x002f680000300800 */
[----:B------:R-:W5:Y:S04]  /*6ae0*/  LDL.LU R231, [R1+0x200] ;  /* 0x0002000001e77983 */ /* 0x000f680000300800 */
[----:B------:R0:W-:Y:S04]  /*6af0*/  STG.E desc[UR16][R232.64+0x180], R229 ;  /* 0x000180e5e8007986 */ /* 0x0001e8000c101910 */
[----:B0-----:R-:W3:Y:S04]  /*6b00*/  LDL.LU R229, [R1+0x1fc] ;  /* 0x0001fc0001e57983 */ /* 0x001ee80000300800 */
[----:B------:R-:W4:Y:S04]  /*6b10*/  LDL.LU R142, [R1+0xfc] ;  /* 0x0000fc00018e7983 */ /* 0x000f280000300800 */
[----:B------:R-:W4:Y:S04]  /*6b20*/  LDL.LU R140, [R1+0x104] ;  /* 0x00010400018c7983 */ /* 0x000f280000300800 */
[----:B------:R-:W4:Y:S04]  /*6b30*/  LDL.LU R138, [R1+0xf0] ;  /* 0x0000f000018a7983 */ /* 0x000f280000300800 */
[----:B------:R-:W-:Y:S04]  /*6b40*/  STG.E desc[UR16][R232.64+0x200], R81 ;  /* 0x00020051e8007986 */ /* 0x000fe8000c101910 */
[----:B------:R-:W-:Y:S04]  /*6b50*/  STG.E desc[UR16][R232.64+0x280], R83 ;  /* 0x00028053e8007986 */ /* 0x000fe8000c101910 */
[----:B------:R-:W-:Y:S04]  /*6b60*/  STG.E desc[UR16][R232.64+0x300], R197 ;  /* 0x000300c5e8007986 */ /* 0x000fe8000c101910 */
[----:B------:R-:W-:Y:S04]  /*6b70*/  STG.E desc[UR16][R232.64+0x380], R199 ;  /* 0x000380c7e8007986 */ /* 0x000fe8000c101910 */
[----:B------:R-:W4:Y:S04]  /*6b80*/  LDL.LU R136, [R1+0xf4] ;  /* 0x0000f40001887983 */ /* 0x000f280000300800 */
[----:B-----5:R0:W-:Y:S04]  /*6b90*/  STG.E desc[UR16][R230.64+0x100], R226 ;  /* 0x000100e2e6007986 */ /* 0x0201e8000c101910 */
[----:B------:R-:W-:Y:S04]  /*6ba0*/  STG.E desc[UR16][R230.64], R146 ;  /* 0x00000092e6007986 */ /* 0x000fe8000c101910 */
[----:B--2---:R-:W-:Y:S04]  /*6bb0*/  STG.E desc[UR16][R230.64+0x80], R144 ;  /* 0x00008090e6007986 */ /* 0x004fe8000c101910 */
[----:B0-----:R-:W2:Y:S04]  /*6bc0*/  LDL.LU R226, [R1+0x1f8] ;  /* 0x0001f80001e27983 */ /* 0x001ea80000300800 */
[----:B------:R0:W-:Y:S04]  /*6bd0*/  STG.E desc[UR16][R230.64+0x180], R227 ;  /* 0x000180e3e6007986 */ /* 0x0001e8000c101910 */
[----:B------:R-:W-:Y:S04]  /*6be0*/  STG.E desc[UR16][R230.64+0x200], R76 ;  /* 0x0002004ce6007986 */ /* 0x000fe8000c101910 */
[----:B------:R-:W-:Y:S04]  /*6bf0*/  STG.E desc[UR16][R230.64+0x280], R78 ;  /* 0x0002804ee6007986 */ /* 0x000fe8000c101910 */
[----:B------:R-:W-:Y:S04]  /*6c00*/  STG.E desc[UR16][R230.64+0x300], R192 ;  /* 0x000300c0e6007986 */ /* 0x000fe8000c101910 */
[----:B------:R-:W-:Y:S04]  /*6c10*/  STG.E desc[UR16][R230.64+0x380], R194 ;  /* 0x000380c2e6007986 */ /* 0x000fe8000c101910 */
[----:B0-----:R-:W2:Y:S04]  /*6c20*/  LDL.LU R227, [R1+0x1f4] ;  /* 0x0001f40001e37983 */ /* 0x001ea80000300800 */
[----:B---3--:R0:W-:Y:S04]  /*6c30*/  STG.E desc[UR16][R228.64+0x100], R224 ;  /* 0x000100e0e4007986 */ /* 0x0081e8000c101910 */
[----:B------:R1:W-:Y:S04]  /*6c40*/  STG.E desc[UR16][R228.64+0x180], R225 ;  /* 0x000180e1e4007986 */ /* 0x0003e8000c101910 */
[----:B0-----:R-:W3:Y:S04]  /*6c50*/  LDL.LU R224, [R1+0x1f0] ;  /* 0x0001f00001e07983 */ /* 0x001ee80000300800 */
[----:B-1----:R-:W3:Y:S04]  /*6c60*/  LDL.LU R225, [R1+0x1ec] ;  /* 0x0001ec0001e17983 */ /* 0x002ee80000300800 */
[----:B------:R-:W-:Y:S04]  /*6c70*/  STG.E desc[UR16][R228.64], R208 ;  /* 0x000000d0e4007986 */ /* 0x000fe8000c101910 */
[----:B----4-:R-:W-:Y:S04]  /*6c80*/  STG.E desc[UR16][R228.64+0x80], R209 ;  /* 0x000080d1e4007986 */ /* 0x010fe8000c101910 */
[----:B------:R-:W-:Y:S04]  /*6c90*/  STG.E desc[UR16][R228.64+0x200], R77 ;  /* 0x0002004de4007986 */ /* 0x000fe8000c101910 */
[----:B------:R-:W-:Y:S04]  /*6ca0*/  STG.E desc[UR16][R228.64+0x280], R79 ;  /* 0x0002804fe4007986 */ /* 0x000fe8000c101910 */
[----:B------:R-:W-:Y:S04]  /*6cb0*/  STG.E desc[UR16][R228.64+0x300], R193 ;  /* 0x000300c1e4007986 */ /* 0x000fe8000c101910 */
[----:B------:R-:W-:Y:S04]  /*6cc0*/  STG.E desc[UR16][R228.64+0x380], R195 ;  /* 0x000380c3e4007986 */ /* 0x000fe8000c101910 */
[----:B--2---:R0:W-:Y:S04]  /*6cd0*/  STG.E desc[UR16][R226.64+0x100], R222 ;  /* 0x000100dee2007986 */ /* 0x0041e8000c101910 */
[----:B------:R-:W-:Y:S04]  /*6ce0*/  STG.E desc[UR16][R226.64], R210 ;  /* 0x000000d2e2007986 */ /* 0x000fe8000c101910 */
[----:B------:R-:W-:Y:S04]  /*6cf0*/  STG.E desc[UR16][R226.64+0x80], R211 ;  /* 0x000080d3e2007986 */ /* 0x000fe8000c101910 */
        /* <DEDUP_REMOVED lines=12> */
[----:B------:R-:W-:Y:S04]  /*6dc0*/  STG.E desc[UR16][R224.64+0x80], R140 ;  /* 0x0000808ce0007986 */ /* 0x000fe8000c101910 */
        /* <DEDUP_REMOVED lines=16> */
[----:B------:R3:W-:Y:S04]  /*6ed0*/  STG.E desc[UR16][R220.64+0x100], R216 ;  /* 0x000100d8dc007986 */ /* 0x0007e8000c101910 */
[----:B0-----:R-:W2:Y:S04]  /*6ee0*/  LDL.LU R219, [R1+0x1d0] ;  /* 0x0001d00001db7983 */ /* 0x001ea80000300800 */
[----:B-1----:R-:W4:Y:S04]  /*6ef0*/  LDL.LU R16, [R1+0x1cc] ;  /* 0x0001cc0001107983 */ /* 0x002f280000300800 */
[----:B---3--:R-:W3:Y:S04]  /*6f00*/  LDL.LU R216, [R1+0x1c8] ;  /* 0x0001c80001d87983 */ /* 0x008ee80000300800 */
[----:B------:R0:W-:Y:S04]  /*6f10*/  STG.E desc[UR16][R220.64+0x180], R217 ;  /* 0x000180d9dc007986 */ /* 0x0001e8000c101910 */
[----:B0-----:R-:W3:Y:S04]  /*6f20*/  LDL.LU R217, [R1+0x1c4] ;  /* 0x0001c40001d97983 */ /* 0x001ee80000300800 */
[----:B------:R-:W-:Y:S04]  /*6f30*/  STG.E desc[UR16][R220.64+0x200], R69 ;  /* 0x00020045dc007986 */ /* 0x000fe8000c101910 */
[----:B------:R-:W-:Y:S04]  /*6f40*/  STG.E desc[UR16][R220.64+0x280], R71 ;  /* 0x00028047dc007986 */ /* 0x000fe8000c101910 */
[----:B------:R-:W-:Y:S04]  /*6f50*/  STG.E desc[UR16][R220.64+0x300], R185 ;  /* 0x000300b9dc007986 */ /* 0x000fe8000c101910 */
[----:B------:R-:W-:Y:S04]  /*6f60*/  STG.E desc[UR16][R220.64+0x380], R187 ;  /* 0x000380bbdc007986 */ /* 0x000fe8000c101910 */
[----:B------:R-:W0:Y:S04]  /*6f70*/  LDS.128 R68, [R0+UR8] ;  /* 0x0000000800447984 */ /* 0x000e280008000c00 */
[----:B--2---:R1:W-:Y:S04]  /*6f80*/  STG.E desc[UR16][R218.64], R170 ;  /* 0x000000aada007986 */ /* 0x0043e8000c101910 */
[----:B------:R2:W-:Y:S04]  /*6f90*/  STG.E desc[UR16][R218.64+0x80], R171 ;  /* 0x000080abda007986 */ /* 0x0005e8000c101910 */
[----:B------:R-:W-:Y:S04]  /*6fa0*/  STG.E desc[UR16][R218.64+0x100], R248 ;  /* 0x000100f8da007986 */ /* 0x000fe8000c101910 */
[----:B-1----:R-:W5:Y:S04]  /*6fb0*/  LDL.LU R170, [R1+0x1c0] ;  /* 0x0001c00001aa7983 */ /* 0x002f680000300800 */
[----:B--2---:R-:W5:Y:S04]  /*6fc0*/  LDL.LU R171, [R1+0x1bc] ;  /* 0x0001bc0001ab7983 */ /* 0x004f680000300800 */
[----:B------:R-:W-:Y:S04]  /*6fd0*/  STG.E desc[UR16][R218.64+0x180], R250 ;  /* 0x000180fada007986 */ /* 0x000fe8000c101910 */
[----:B------:R-:W-:Y:S04]  /*6fe0*/  STG.E desc[UR16][R218.64+0x200], R64 ;  /* 0x00020040da007986 */ /* 0x000fe8000c101910 */
[----:B------:R-:W-:Y:S04]  /*6ff0*/  STG.E desc[UR16][R218.64+0x280], R66 ;  /* 0x00028042da007986 */ /* 0x000fe8000c101910 */
[----:B------:R-:W-:Y:S04]  /*7000*/  STG.E desc[UR16][R218.64+0x300], R180 ;  /* 0x000300b4da007986 */ /* 0x000fe8000c101910 */
[----:B------:R-:W-:Y:S04]  /*7010*/  STG.E desc[UR16][R218.64+0x380], R182 ;  /* 0x000380b6da007986 */ /* 0x000fe8000c101910 */
[----:B---3--:R1:W-:Y:S04]  /*7020*/  STG.E desc[UR16][R216.64], R168 ;  /* 0x000000a8d8007986 */ /* 0x0083e8000c101910 */
[----:B------:R2:W-:Y:S04]  /*7030*/  STG.E desc[UR16][R216.64+0x80], R169 ;  /* 0x000080a9d8007986 */ /* 0x0005e8000c101910 */
[----:B-1----:R-:W3:Y:S04]  /*7040*/  LDL.LU R168, [R1+0x1b8] ;  /* 0x0001b80001a87983 */ /* 0x002ee80000300800 */
[----:B--2---:R-:W3:Y:S04]  /*7050*/  LDL.LU R169, [R1+0x1b4] ;  /* 0x0001b40001a97983 */ /* 0x004ee80000300800 */
[----:B------:R-:W-:Y:S04]  /*7060*/  STG.E desc[UR16][R216.64+0x100], R249 ;  /* 0x000100f9d8007986 */ /* 0x000fe8000c101910 */
[----:B------:R-:W-:Y:S04]  /*7070*/  STG.E desc[UR16][R216.64+0x180], R251 ;  /* 0x000180fbd8007986 */ /* 0x000fe8000c101910 */
[----:B------:R-:W-:Y:S04]  /*7080*/  STG.E desc[UR16][R216.64+0x200], R65 ;  /* 0x00020041d8007986 */ /* 0x000fe8000c101910 */
[----:B------:R-:W-:Y:S04]  /*7090*/  STG.E desc[UR16][R216.64+0x280], R67 ;  /* 0x00028043d8007986 */ /* 0x000fe8000c101910 */
[----:B------:R-:W-:Y:S04]  /*70a0*/  STG.E desc[UR16][R216.64+0x300], R181 ;  /* 0x000300b5d8007986 */ /* 0x000fe8000c101910 */
[----:B------:R-:W-:Y:S04]  /*70b0*/  STG.E desc[UR16][R216.64+0x380], R183 ;  /* 0x000380b7d8007986 */ /* 0x000fe8000c101910 */
[----:B------:R-:W1:Y:S04]  /*70c0*/  LDS.128 R64, [R0+UR8+0x200] ;  /* 0x0002000800407984 */ /* 0x000e680008000c00 */
[----:B-----5:R2:W-:Y:S04]  /*70d0*/  STG.E desc[UR16][R170.64], R166 ;  /* 0x000000a6aa007986 */ /* 0x0205e8000c101910 */
[----:B------:R5:W-:Y:S04]  /*70e0*/  STG.E desc[UR16][R170.64+0x80], R167 ;  /* 0x000080a7aa007986 */ /* 0x000be8000c101910 */
[----:B------:R-:W-:Y:S04]  /*70f0*/  STG.E desc[UR16][R170.64+0x100], R244 ;  /* 0x000100f4aa007986 */ /* 0x000fe8000c101910 */
[----:B--2---:R-:W2:Y:S04]  /*7100*/  LDL.LU R166, [R1+0x1b0] ;  /* 0x0001b00001a67983 */ /* 0x004ea80000300800 */
[----:B-----5:R-:W2:Y:S04]  /*7110*/  LDL.LU R167, [R1+0x1ac] ;  /* 0x0001ac0001a77983 */ /* 0x020ea80000300800 */
[----:B------:R-:W-:Y:S04]  /*7120*/  STG.E desc[UR16][R170.64+0x180], R246 ;  /* 0x000180f6aa007986 */ /* 0x000fe8000c101910 */
[----:B------:R-:W-:Y:S04]  /*7130*/  STG.E desc[UR16][R170.64+0x200], R60 ;  /* 0x0002003caa007986 */ /* 0x000fe8000c101910 */
[----:B------:R-:W-:Y:S04]  /*7140*/  STG.E desc[UR16][R170.64+0x280], R62 ;  /* 0x0002803eaa007986 */ /* 0x000fe8000c101910 */
[----:B------:R-:W-:Y:S04]  /*7150*/  STG.E desc[UR16][R170.64+0x300], R176 ;  /* 0x000300b0aa007986 */ /* 0x000fe8000c101910 */
[----:B------:R-:W-:Y:S04]  /*7160*/  STG.E desc[UR16][R170.64+0x380], R178 ;  /* 0x000380b2aa007986 */ /* 0x000fe8000c101910 */
[----:B---3--:R3:W-:Y:S04]  /*7170*/  STG.E desc[UR16][R168.64], R164 ;  /* 0x000000a4a8007986 */ /* 0x0087e8000c101910 */
[----:B------:R5:W-:Y:S04]  /*7180*/  STG.E desc[UR16][R168.64+0x80], R165 ;  /* 0x000080a5a8007986 */ /* 0x000be8000c101910 */
[----:B---3--:R-:W3:Y:S04]  /*7190*/  LDL.LU R164, [R1+0x1a8] ;  /* 0x0001a80001a47983 */ /* 0x008ee80000300800 */
[----:B-----5:R-:W3:Y:S04]  /*71a0*/  LDL.LU R165, [R1+0x1a4] ;  /* 0x0001a40001a57983 */ /* 0x020ee80000300800 */
[----:B------:R-:W-:Y:S04]  /*71b0*/  STG.E desc[UR16][R168.64+0x100], R245 ;  /* 0x000100f5a8007986 */ /* 0x000fe8000c101910 */
[----:B------:R-:W-:Y:S04]  /*71c0*/  STG.E desc[UR16][R168.64+0x180], R247 ;  /* 0x000180f7a8007986 */ /* 0x000fe8000c101910 */
[----:B------:R-:W-:Y:S04]  /*71d0*/  STG.E desc[UR16][R168.64+0x200], R61 ;  /* 0x0002003da8007986 */ /* 0x000fe8000c101910 */
[----:B------:R-:W-:Y:S04]  /*71e0*/  STG.E desc[UR16][R168.64+0x280], R63 ;  /* 0x0002803fa8007986 */ /* 0x000fe8000c101910 */
[----:B------:R-:W-:Y:S04]  /*71f0*/  STG.E desc[UR16][R168.64+0x300], R177 ;  /* 0x000300b1a8007986 */ /* 0x000fe8000c101910 */
[----:B------:R-:W-:Y:S04]  /*7200*/  STG.E desc[UR16][R168.64+0x380], R179 ;  /* 0x000380b3a8007986 */ /* 0x000fe8000c101910 */
[----:B------:R-:W5:Y:S04]  /*7210*/  LDS.128 R60, [R0+UR8+0x400] ;  /* 0x00040008003c7984 */ /* 0x000f680008000c00 */
[----:B--2---:R2:W-:Y:S04]  /*7220*/  STG.E desc[UR16][R166.64], R162 ;  /* 0x000000a2a6007986 */ /* 0x0045e8000c101910 */
[----:B------:R0:W-:Y:S04]  /*7230*/  STG.E desc[UR16][R166.64+0x80], R163 ;  /* 0x000080a3a6007986 */ /* 0x0001e8000c101910 */
[----:B------:R-:W-:Y:S04]  /*7240*/  STG.E desc[UR16][R166.64+0x100], R240 ;  /* 0x000100f0a6007986 */ /* 0x000fe8000c101910 */
[----:B--2---:R-:W2:Y:S04]  /*7250*/  LDL.LU R162, [R1+0x1a0] ;  /* 0x0001a00001a27983 */ /* 0x004ea80000300800 */
[----:B0-----:R-:W2:Y:S04]  /*7260*/  LDL.LU R163, [R1+0x19c] ;  /* 0x00019c0001a37983 */ /* 0x001ea80000300800 */
[----:B------:R-:W-:Y:S04]  /*7270*/  STG.E desc[UR16][R166.64+0x180], R242 ;  /* 0x000180f2a6007986 */ /* 0x000fe8000c101910 */
[----:B------:R-:W-:Y:S04]  /*7280*/  STG.E desc[UR16][R166.64+0x200], R56 ;  /* 0x00020038a6007986 */ /* 0x000fe8000c101910 */
[----:B------:R-:W-:Y:S04]  /*7290*/  STG.E desc[UR16][R166.64+0x280], R58 ;  /* 0x0002803aa6007986 */ /* 0x000fe8000c101910 */
[----:B------:R-:W-:Y:S04]  /*72a0*/  STG.E desc[UR16][R166.64+0x300], R172 ;  /* 0x000300aca6007986 */ /* 0x000fe8000c101910 */
[----:B------:R-:W-:Y:S04]  /*72b0*/  STG.E desc[UR16][R166.64+0x380], R174 ;  /* 0x000380aea6007986 */ /* 0x000fe8000c101910 */
[----:B---3--:R0:W-:Y:S04]  /*72c0*/  STG.E desc[UR16][R164.64], R160 ;  /* 0x000000a0a4007986 */ /* 0x0081e8000c101910 */
[----:B------:R3:W-:Y:S04]  /*72d0*/  STG.E desc[UR16][R164.64+0x80], R161 ;  /* 0x000080a1a4007986 */ /* 0x0007e8000c101910 */
[----:B0-----:R-:W4:Y:S04]  /*72e0*/  LDL.LU R160, [R1+0x198] ;  /* 0x0001980001a07983 */ /* 0x001f280000300800 */
[----:B---3--:R-:W4:Y:S04]  /*72f0*/  LDL.LU R161, [R1+0x194] ;  /* 0x0001940001a17983 */ /* 0x008f280000300800 */
[----:B------:R-:W-:Y:S04]  /*7300*/  STG.E desc[UR16][R164.64+0x100], R241 ;  /* 0x000100f1a4007986 */ /* 0x000fe8000c101910 */
[----:B------:R-:W-:Y:S04]  /*7310*/  STG.E desc[UR16][R164.64+0x180], R243 ;  /* 0x000180f3a4007986 */ /* 0x000fe8000c101910 */
[----:B------:R-:W-:Y:S04]  /*7320*/  STG.E desc[UR16][R164.64+0x200], R57 ;  /* 0x00020039a4007986 */ /* 0x000fe8000c101910 */
[----:B------:R-:W-:Y:S04]  /*7330*/  STG.E desc[UR16][R164.64+0x280], R59 ;  /* 0x0002803ba4007986 */ /* 0x000fe8000c101910 */
[----:B------:R-:W-:Y:S04]  /*7340*/  STG.E desc[UR16][R164.64+0x300], R173 ;  /* 0x000300ada4007986 */ /* 0x000fe8000c101910 */
[----:B------:R-:W-:Y:S04]  /*7350*/  STG.E desc[UR16][R164.64+0x380], R175 ;  /* 0x000380afa4007986 */ /* 0x000fe8000c101910 */
[----:B------:R-:W0:Y:S04]  /*7360*/  LDS.128 R56, [R0+UR8+0x600] ;  /* 0x0006000800387984 */ /* 0x000e280008000c00 */
[----:B--2---:R2:W-:Y:S04]  /*7370*/  STG.E desc[UR16][R162.64], R158 ;  /* 0x0000009ea2007986 */ /* 0x0045e8000c101910 */
[----:B------:R3:W-:Y:S04]  /*7380*/  STG.E desc[UR16][R162.64+0x80], R159 ;  /* 0x0000809fa2007986 */ /* 0x0007e8000c101910 */
[----:B------:R-:W-:Y:S04]  /*7390*/  STG.E desc[UR16][R162.64+0x100], R52 ;  /* 0x00010034a2007986 */ /* 0x000fe8000c101910 */
[----:B--2---:R-:W2:Y:S04]  /*73a0*/  LDL.LU R158, [R1+0x190] ;  /* 0x00019000019e7983 */ /* 0x004ea80000300800 */
[----:B---3--:R-:W2:Y:S04]  /*73b0*/  LDL.LU R159, [R1+0x18c] ;  /* 0x00018c00019f7983 */ /* 0x008ea80000300800 */
[----:B------:R-:W-:Y:S04]  /*73c0*/  STG.E desc[UR16][R162.64+0x180], R54 ;  /* 0x00018036a2007986 */ /* 0x000fe8000c101910 */
[----:B------:R-:W-:Y:S04]  /*73d0*/  STG.E desc[UR16][R162.64+0x200], R116 ;  /* 0x00020074a2007986 */ /* 0x000fe8000c101910 */
[----:B------:R-:W-:Y:S04]  /*73e0*/  STG.E desc[UR16][R162.64+0x280], R118 ;  /* 0x00028076a2007986 */ /* 0x000fe8000c101910 */
[----:B------:R-:W-:Y:S04]  /*73f0*/  STG.E desc[UR16][R162.64+0x300], R68 ;  /* 0x00030044a2007986 */ /* 0x000fe8000c101910 */
[----:B------:R-:W-:Y:S04]  /*7400*/  STG.E desc[UR16][R162.64+0x380], R70 ;  /* 0x00038046a2007986 */ /* 0x000fe8000c101910 */
[----:B----4-:R3:W-:Y:S04]  /*7410*/  STG.E desc[UR16][R160.64], R156 ;  /* 0x0000009ca0007986 */ /* 0x0107e8000c101910 */
[----:B------:R4:W-:Y:S04]  /*7420*/  STG.E desc[UR16][R160.64+0x80], R157 ;  /* 0x0000809da0007986 */ /* 0x0009e8000c101910 */
[----:B---3--:R-:W3:Y:S04]  /*7430*/  LDL.LU R156, [R1+0x188] ;  /* 0x00018800019c7983 */ /* 0x008ee80000300800 */
[----:B----4-:R-:W3:Y:S04]  /*7440*/  LDL.LU R157, [R1+0x184] ;  /* 0x00018400019d7983 */ /* 0x010ee80000300800 */
[----:B------:R-:W-:Y:S04]  /*7450*/  STG.E desc[UR16][R160.64+0x100], R53 ;  /* 0x00010035a0007986 */ /* 0x000fe8000c101910 */
[----:B------:R-:W-:Y:S04]  /*7460*/  STG.E desc[UR16][R160.64+0x180], R55 ;  /* 0x00018037a0007986 */ /* 0x000fe8000c101910 */
[----:B------:R-:W-:Y:S04]  /*7470*/  STG.E desc[UR16][R160.64+0x200], R117 ;  /* 0x00020075a0007986 */ /* 0x000fe8000c101910 */
[----:B------:R-:W-:Y:S04]  /*7480*/  STG.E desc[UR16][R160.64+0x280], R119 ;  /* 0x00028077a0007986 */ /* 0x000fe8000c101910 */
[----:B------:R-:W-:Y:S04]  /*7490*/  STG.E desc[UR16][R160.64+0x300], R69 ;  /* 0x00030045a0007986 */ /* 0x000fe8000c101910 */
[----:B------:R-:W-:Y:S04]  /*74a0*/  STG.E desc[UR16][R160.64+0x380], R71 ;  /* 0x00038047a0007986 */ /* 0x000fe8000c101910 */
[----:B------:R-:W4:Y:S04]  /*74b0*/  LDS.128 R52, [R0+UR8+0x800] ;  /* 0x0008000800347984 */ /* 0x000f280008000c00 */
[----:B--2---:R2:W-:Y:S04]  /*74c0*/  STG.E desc[UR16][R158.64], R154 ;  /* 0x0000009a9e007986 */ /* 0x0045e8000c101910 */
[----:B------:R1:W-:Y:S04]  /*74d0*/  STG.E desc[UR16][R158.64+0x80], R155 ;  /* 0x0000809b9e007986 */ /* 0x0003e8000c101910 */
[----:B------:R-:W-:Y:S04]  /*74e0*/  STG.E desc[UR16][R158.64+0x100], R48 ;  /* 0x000100309e007986 */ /* 0x000fe8000c101910 */
[----:B--2---:R-:W2:Y:S04]  /*74f0*/  LDL.LU R154, [R1+0x180] ;  /* 0x00018000019a7983 */ /* 0x004ea80000300800 */
[----:B-1----:R-:W2:Y:S04]  /*7500*/  LDL.LU R155, [R1+0x17c] ;  /* 0x00017c00019b7983 */ /* 0x002ea80000300800 */
[----:B------:R-:W-:Y:S04]  /*7510*/  STG.E desc[UR16][R158.64+0x180], R50 ;  /* 0x000180329e007986 */ /* 0x000fe8000c101910 */
[----:B------:R-:W-:Y:S04]  /*7520*/  STG.E desc[UR16][R158.64+0x200], R112 ;  /* 0x000200709e007986 */ /* 0x000fe8000c101910 */
[----:B------:R-:W-:Y:S04]  /*7530*/  STG.E desc[UR16][R158.64+0x280], R114 ;  /* 0x000280729e007986 */ /* 0x000fe8000c101910 */
[----:B------:R-:W-:Y:S04]  /*7540*/  STG.E desc[UR16][R158.64+0x300], R64 ;  /* 0x000300409e007986 */ /* 0x000fe8000c101910 */
[----:B------:R-:W-:Y:S04]  /*7550*/  STG.E desc[UR16][R158.64+0x380], R66 ;  /* 0x000380429e007986 */ /* 0x000fe8000c101910 */
[----:B---3--:R1:W-:Y:S04]  /*7560*/  STG.E desc[UR16][R156.64], R2 ;  /* 0x000000029c007986 */ /* 0x0083e8000c101910 */
[----:B------:R3:W-:Y:S04]  /*7570*/  STG.E desc[UR16][R156.64+0x80], R3 ;  /* 0x000080039c007986 */ /* 0x0007e8000c101910 */
[----:B-1----:R-:W4:Y:S04]  /*7580*/  LDL.LU R2, [R1+0x178] ;  /* 0x0001780001027983 */ /* 0x002f280000300800 */
[----:B---3--:R-:W4:Y:S04]  /*7590*/  LDL.LU R3, [R1+0x174] ;  /* 0x0001740001037983 */ /* 0x008f280000300800 */
[----:B------:R-:W-:Y:S04]  /*75a0*/  STG.E desc[UR16][R156.64+0x100], R49 ;  /* 0x000100319c007986 */ /* 0x000fe8000c101910 */
[----:B------:R-:W-:Y:S04]  /*75b0*/  STG.E desc[UR16][R156.64+0x180], R51 ;  /* 0x000180339c007986 */ /* 0x000fe8000c101910 */
[----:B------:R-:W-:Y:S04]  /*75c0*/  STG.E desc[UR16][R156.64+0x200], R113 ;  /* 0x000200719c007986 */ /* 0x000fe8000c101910 */
[----:B------:R-:W-:Y:S04]  /*75d0*/  STG.E desc[UR16][R156.64+0x280], R115 ;  /* 0x000280739c007986 */ /* 0x000fe8000c101910 */
[----:B------:R-:W-:Y:S04]  /*75e0*/  STG.E desc[UR16][R156.64+0x300], R65 ;  /* 0x000300419c007986 */ /* 0x000fe8000c101910 */
[----:B------:R-:W-:Y:S04]  /*75f0*/  STG.E desc[UR16][R156.64+0x380], R67 ;  /* 0x000380439c007986 */ /* 0x000fe8000c101910 */
[----:B------:R-:W1:Y:S04]  /*7600*/  LDS.128 R48, [R0+UR8+0xa00] ;  /* 0x000a000800307984 */ /* 0x000e680008000c00 */
        /* <DEDUP_REMOVED lines=8> */
[----:B-----5:R-:W-:Y:S04]  /*7690*/  STG.E desc[UR16][R154.64+0x300], R60 ;  /* 0x0003003c9a007986 */ /* 0x020fe8000c101910 */
        /* <DEDUP_REMOVED lines=16> */
[----:B-----5:R-:W2:Y:S04]  /*77a0*/  LDL.LU R11, [R1+0x15c] ;  /* 0x00015c00010b7983 */ /* 0x020ea80000300800 */
[----:B------:R-:W-:Y:S04]  /*77b0*/  STG.E desc[UR16][R6.64+0x180], R38 ;  /* 0x0001802606007986 */ /* 0x000fe8000c101910 */
[----:B------:R-:W-:Y:S04]  /*77c0*/  STG.E desc[UR16][R6.64+0x200], R96 ;  /* 0x0002006006007986 */ /* 0x000fe8000c101910 */
[----:B------:R-:W-:Y:S04]  /*77d0*/  STG.E desc[UR16][R6.64+0x280], R98 ;  /* 0x0002806206007986 */ /* 0x000fe8000c101910 */
[----:B0-----:R-:W-:Y:S04]  /*77e0*/  STG.E desc[UR16][R6.64+0x300], R56 ;  /* 0x0003003806007986 */ /* 0x001fe8000c101910 */
[----:B------:R-:W-:Y:S04]  /*77f0*/  STG.E desc[UR16][R6.64+0x380], R58 ;  /* 0x0003803a06007986 */ /* 0x000fe8000c101910 */
[----:B---3--:R0:W-:Y:S04]  /*7800*/  STG.E desc[UR16][R8.64], R12 ;  /* 0x0000000c08007986 */ /* 0x0081e8000c101910 */
[----:B------:R3:W-:Y:S04]  /*7810*/  STG.E desc[UR16][R8.64+0x80], R13 ;  /* 0x0000800d08007986 */ /* 0x0007e8000c101910 */
[----:B0-----:R-:W5:Y:S04]  /*7820*/  LDL.LU R12, [R1+0x158] ;  /* 0x00015800010c7983 */ /* 0x001f680000300800 */
[----:B---3--:R-:W5:Y:S04]  /*7830*/  LDL.LU R13, [R1+0x154] ;  /* 0x00015400010d7983 */ /* 0x008f680000300800 */
[----:B------:R-:W-:Y:S04]  /*7840*/  STG.E desc[UR16][R8.64+0x100], R37 ;  /* 0x0001002508007986 */ /* 0x000fe8000c101910 */
[----:B------:R-:W-:Y:S04]  /*7850*/  STG.E desc[UR16][R8.64+0x180], R39 ;  /* 0x0001802708007986 */ /* 0x000fe8000c101910 */
[----:B------:R-:W-:Y:S04]  /*7860*/  STG.E desc[UR16][R8.64+0x200], R97 ;  /* 0x0002006108007986 */ /* 0x000fe8000c101910 */
[----:B------:R-:W-:Y:S04]  /*7870*/  STG.E desc[UR16][R8.64+0x280], R99 ;  /* 0x0002806308007986 */ /* 0x000fe8000c101910 */
[----:B------:R-:W-:Y:S04]  /*7880*/  STG.E desc[UR16][R8.64+0x300], R57 ;  /* 0x0003003908007986 */ /* 0x000fe8000c101910 */
[----:B------:R-:W-:Y:S04]  /*7890*/  STG.E desc[UR16][R8.64+0x380], R59 ;  /* 0x0003803b08007986 */ /* 0x000fe8000c101910 */
[----:B--2---:R-:W-:Y:S04]  /*78a0*/  STG.E desc[UR16][R10.64+0x80], R5 ;  /* 0x000080050a007986 */ /* 0x004fe8000c101910 */
[----:B------:R0:W-:Y:S04]  /*78b0*/  STG.E desc[UR16][R10.64], R14 ;  /* 0x0000000e0a007986 */ /* 0x0001e8000c101910 */
[----:B------:R-:W-:Y:S04]  /*78c0*/  STG.E desc[UR16][R10.64+0x100], R28 ;  /* 0x0001001c0a007986 */ /* 0x000fe8000c101910 */
[----:B------:R-:W-:Y:S04]  /*78d0*/  STG.E desc[UR16][R10.64+0x180], R30 ;  /* 0x0001801e0a007986 */ /* 0x000fe8000c101910 */
[----:B------:R-:W-:Y:S04]  /*78e0*/  STG.E desc[UR16][R10.64+0x200], R108 ;  /* 0x0002006c0a007986 */ /* 0x000fe8000c101910 */
[----:B------:R-:W-:Y:S04]  /*78f0*/  STG.E desc[UR16][R10.64+0x280], R110 ;  /* 0x0002806e0a007986 */ /* 0x000fe8000c101910 */
[----:B------:R-:W-:Y:S04]  /*7900*/  STG.E desc[UR16][R10.64+0x300], R52 ;  /* 0x000300340a007986 */ /* 0x000fe8000c101910 */
[----:B------:R-:W2:Y:S04]  /*7910*/  LDS.128 R4, [R0+UR8+0xe00] ;  /* 0x000e000800047984 */ /* 0x000ea80008000c00 */
[----:B------:R-:W-:Y:S04]  /*7920*/  STG.E desc[UR16][R10.64+0x380], R54 ;  /* 0x000380360a007986 */ /* 0x000fe8000c101910 */
[----:B0-----:R-:W3:Y:S04]  /*7930*/  LDL.LU R14, [R1+0x150] ;  /* 0x00015000010e7983 */ /* 0x001ee80000300800 */
[----:B-----5:R0:W-:Y:S04]  /*7940*/  STG.E desc[UR16][R12.64], R15 ;  /* 0x0000000f0c007986 */ /* 0x0201e8000c101910 */
[----:B------:R5:W-:Y:S04]  /*7950*/  STG.E desc[UR16][R12.64+0x80], R17 ;  /* 0x000080110c007986 */ /* 0x000be8000c101910 */
[----:B0-----:R-:W3:Y:S04]  /*7960*/  LDL.LU R15, [R1+0x14c] ;  /* 0x00014c00010f7983 */ /* 0x001ee80000300800 */
[----:B-----5:R-:W5:Y:S04]  /*7970*/  LDL.LU R17, [R1+0x148] ;  /* 0x0001480001117983 */ /* 0x020f680000300800 */
[----:B------:R-:W2:Y:S04]  /*7980*/  LDL.LU R142, [R1] ;  /* 0x00000000018e7983 */ /* 0x000ea80000300800 */
[----:B------:R-:W-:Y:S04]  /*7990*/  STG.E desc[UR16][R12.64+0x100], R29 ;  /* 0x0001001d0c007986 */ /* 0x000fe8000c101910 */
[----:B------:R-:W-:Y:S04]  /*79a0*/  STG.E desc[UR16][R12.64+0x180], R31 ;  /* 0x0001801f0c007986 */ /* 0x000fe8000c101910 */
[----:B------:R-:W-:Y:S04]  /*79b0*/  STG.E desc[UR16][R12.64+0x200], R109 ;  /* 0x0002006d0c007986 */ /* 0x000fe8000c101910 */
[----:B------:R-:W-:Y:S04]  /*79c0*/  STG.E desc[UR16][R12.64+0x280], R111 ;  /* 0x0002806f0c007986 */ /* 0x000fe8000c101910 */
[----:B------:R-:W-:Y:S04]  /*79d0*/  STG.E desc[UR16][R12.64+0x300], R53 ;  /* 0x000300350c007986 */ /* 0x000fe8000c101910 */
[----:B------:R-:W-:Y:S04]  /*79e0*/  STG.E desc[UR16][R12.64+0x380], R55 ;  /* 0x000380370c007986 */ /* 0x000fe8000c101910 */
[----:B------:R-:W2:Y:S04]  /*79f0*/  LDL.LU R140, [R1+0x8] ;  /* 0x00000800018c7983 */ /* 0x000ea80000300800 */
[----:B---3--:R0:W-:Y:S04]  /*7a00*/  STG.E desc[UR16][R14.64], R20 ;  /* 0x000000140e007986 */ /* 0x0081e8000c101910 */
[----:B------:R3:W-:Y:S04]  /*7a10*/  STG.E desc[UR16][R14.64+0x80], R18 ;  /* 0x000080120e007986 */ /* 0x0007e8000c101910 */
[----:B------:R-:W-:Y:S04]  /*7a20*/  STG.E desc[UR16][R14.64+0x100], R40 ;  /* 0x000100280e007986 */ /* 0x000fe8000c101910 */
[----:B0-----:R-:W2:Y:S04]  /*7a30*/  LDL.LU R20, [R1+0x144] ;  /* 0x0001440001147983 */ /* 0x001ea80000300800 */
[----:B------:R-:W-:Y:S04]  /*7a40*/  STG.E desc[UR16][R14.64+0x180], R42 ;  /* 0x0001802a0e007986 */ /* 0x000fe8000c101910 */
[----:B------:R-:W-:Y:S04]  /*7a50*/  STG.E desc[UR16][R14.64+0x200], R100 ;  /* 0x000200640e007986 */ /* 0x000fe8000c101910 */
[----:B------:R-:W-:Y:S04]  /*7a60*/  STG.E desc[UR16][R14.64+0x280], R102 ;  /* 0x000280660e007986 */ /* 0x000fe8000c101910 */
[----:B-1----:R-:W-:Y:S04]  /*7a70*/  STG.E desc[UR16][R14.64+0x300], R48 ;  /* 0x000300300e007986 */ /* 0x002fe8000c101910 */
[----:B------:R-:W-:Y:S04]  /*7a80*/  STG.E desc[UR16][R14.64+0x380], R50 ;  /* 0x000380320e007986 */ /* 0x000fe8000c101910 */
[----:B---3--:R-:W3:Y:S04]  /*7a90*/  LDL.LU R18, [R1+0x140] ;  /* 0x0001400001127983 */ /* 0x008ee80000300800 */
[----:B-----5:R0:W-:Y:S04]  /*7aa0*/  STG.E desc[UR16][R16.64], R19 ;  /* 0x0000001310007986 */ /* 0x0201e8000c101910 */
[----:B------:R1:W-:Y:S04]  /*7ab0*/  STG.E desc[UR16][R16.64+0x80], R21 ;  /* 0x0000801510007986 */ /* 0x0003e8000c101910 */
[----:B0-----:R-:W3:Y:S04]  /*7ac0*/  LDL.LU R19, [R1+0x13c] ;  /* 0x00013c0001137983 */ /* 0x001ee80000300800 */
[----:B-1----:R-:W2:Y:S04]  /*7ad0*/  LDL.LU R21, [R1+0x138] ;  /* 0x0001380001157983 */ /* 0x002ea80000300800 */
[----:B------:R-:W5:Y:S04]  /*7ae0*/  LDL.LU R138, [R1+0x4] ;  /* 0x00000400018a7983 */ /* 0x000f680000300800 */
[----:B------:R-:W-:Y:S04]  /*7af0*/  STG.E desc[UR16][R16.64+0x100], R41 ;  /* 0x0001002910007986 */ /* 0x000fe8000c101910 */
[----:B------:R-:W-:Y:S04]  /*7b00*/  STG.E desc[UR16][R16.64+0x180], R43 ;  /* 0x0001802b10007986 */ /* 0x000fe8000c101910 */
[----:B------:R-:W-:Y:S04]  /*7b10*/  STG.E desc[UR16][R16.64+0x200], R101 ;  /* 0x0002006510007986 */ /* 0x000fe8000c101910 */
[----:B------:R-:W-:Y:S04]  /*7b20*/  STG.E desc[UR16][R16.64+0x280], R103 ;  /* 0x0002806710007986 */ /* 0x000fe8000c101910 */
[----:B------:R-:W-:Y:S04]  /*7b30*/  STG.E desc[UR16][R16.64+0x300], R49 ;  /* 0x0003003110007986 */ /* 0x000fe8000c101910 */
[----:B------:R-:W-:Y:S04]  /*7b40*/  STG.E desc[UR16][R16.64+0x380], R51 ;  /* 0x0003803310007986 */ /* 0x000fe8000c101910 */
[----:B------:R-:W5:Y:S04]  /*7b50*/  LDL.LU R136, [R1+0xc] ;  /* 0x00000c0001887983 */ /* 0x000f680000300800 */
[----:B---3--:R0:W-:Y:S04]  /*7b60*/  STG.E desc[UR16][R18.64], R22 ;  /* 0x0000001612007986 */ /* 0x0081e8000c101910 */
[----:B------:R1:W-:Y:S04]  /*7b70*/  STG.E desc[UR16][R18.64+0x80], R23 ;  /* 0x0000801712007986 */ /* 0x0003e8000c101910 */
[----:B------:R-:W-:Y:S04]  /*7b80*/  STG.E desc[UR16][R18.64+0x100], R32 ;  /* 0x0001002012007986 */ /* 0x000fe8000c101910 */
[----:B0-----:R-:W3:Y:S04]  /*7b90*/  LDL.LU R22, [R1+0x134] ;  /* 0x0001340001167983 */ /* 0x001ee80000300800 */
[----:B------:R-:W-:Y:S04]  /*7ba0*/  STG.E desc[UR16][R18.64+0x180], R34 ;  /* 0x0001802212007986 */ /* 0x000fe8000c101910 */
[----:B------:R-:W-:Y:S04]  /*7bb0*/  STG.E desc[UR16][R18.64+0x200], R92 ;  /* 0x0002005c12007986 */ /* 0x000fe8000c101910 */
[----:B------:R-:W-:Y:S04]  /*7bc0*/  STG.E desc[UR16][R18.64+0x280], R94 ;  /* 0x0002805e12007986 */ /* 0x000fe8000c101910 */
[----:B----4-:R-:W-:Y:S04]  /*7bd0*/  STG.E desc[UR16][R18.64+0x300], R44 ;  /* 0x0003002c12007986 */ /* 0x010fe8000c101910 */
[----:B------:R-:W-:Y:S04]  /*7be0*/  STG.E desc[UR16][R18.64+0x380], R46 ;  /* 0x0003802e12007986 */ /* 0x000fe8000c101910 */
[----:B-1----:R-:W3:Y:S04]  /*7bf0*/  LDL.LU R23, [R1+0x130] ;  /* 0x0001300001177983 */ /* 0x002ee80000300800 */
[----:B--2---:R0:W-:Y:S04]  /*7c00*/  STG.E desc[UR16][R20.64], R152 ;  /* 0x0000009814007986 */ /* 0x0041e8000c101910 */
[----:B------:R1:W-:Y:S04]  /*7c10*/  STG.E desc[UR16][R20.64+0x80], R153 ;  /* 0x0000809914007986 */ /* 0x0003e8000c101910 */
[----:B0-----:R-:W5:Y:S04]  /*7c20*/  LDL.LU R152, [R1+0x12c] ;  /* 0x00012c0001987983 */ /* 0x001f680000300800 */
[----:B-1----:R-:W5:Y:S04]  /*7c30*/  LDL.LU R153, [R1+0x128] ;  /* 0x0001280001997983 */ /* 0x002f680000300800 */
[----:B------:R-:W-:Y:S04]  /*7c40*/  STG.E desc[UR16][R20.64+0x100], R33 ;  /* 0x0001002114007986 */ /* 0x000fe8000c101910 */
[----:B------:R-:W-:Y:S04]  /*7c50*/  STG.E desc[UR16][R20.64+0x180], R35 ;  /* 0x0001802314007986 */ /* 0x000fe8000c101910 */
[----:B------:R-:W-:Y:S04]  /*7c60*/  STG.E desc[UR16][R20.64+0x200], R93 ;  /* 0x0002005d14007986 */ /* 0x000fe8000c101910 */
[----:B------:R-:W-:Y:S04]  /*7c70*/  STG.E desc[UR16][R20.64+0x280], R95 ;  /* 0x0002805f14007986 */ /* 0x000fe8000c101910 */
[----:B------:R-:W-:Y:S04]  /*7c80*/  STG.E desc[UR16][R20.64+0x300], R45 ;  /* 0x0003002d14007986 */ /* 0x000fe8000c101910 */
[----:B------:R-:W-:Y:S04]  /*7c90*/  STG.E desc[UR16][R20.64+0x380], R47 ;  /* 0x0003802f14007986 */ /* 0x000fe8000c101910 */
[----:B---3--:R-:W-:Y:S04]  /*7ca0*/  STG.E desc[UR16][R22.64], R142 ;  /* 0x0000008e16007986 */ /* 0x008fe8000c101910 */
[----:B------:R-:W-:Y:S04]  /*7cb0*/  STG.E desc[UR16][R22.64+0x80], R140 ;  /* 0x0000808c16007986 */ /* 0x000fe8000c101910 */
[----:B------:R-:W-:Y:S04]  /*7cc0*/  STG.E desc[UR16][R22.64+0x100], R24 ;  /* 0x0001001816007986 */ /* 0x000fe8000c101910 */
[----:B------:R-:W-:Y:S04]  /*7cd0*/  STG.E desc[UR16][R22.64+0x180], R26 ;  /* 0x0001801a16007986 */ /* 0x000fe8000c101910 */
[----:B------:R-:W-:Y:S04]  /*7ce0*/  STG.E desc[UR16][R22.64+0x200], R88 ;  /* 0x0002005816007986 */ /* 0x000fe8000c101910 */
[----:B------:R-:W-:Y:S04]  /*7cf0*/  STG.E desc[UR16][R22.64+0x280], R90 ;  /* 0x0002805a16007986 */ /* 0x000fe8000c101910 */
[----:B------:R-:W-:Y:S04]  /*7d00*/  STG.E desc[UR16][R22.64+0x300], R4 ;  /* 0x0003000416007986 */ /* 0x000fe8000c101910 */
[----:B------:R-:W-:Y:S04]  /*7d10*/  STG.E desc[UR16][R22.64+0x380], R6 ;  /* 0x0003800616007986 */ /* 0x000fe8000c101910 */
[----:B-----5:R-:W-:Y:S04]  /*7d20*/  STG.E desc[UR16][R152.64], R138 ;  /* 0x0000008a98007986 */ /* 0x020fe8000c101910 */
[----:B------:R-:W-:Y:S04]  /*7d30*/  STG.E desc[UR16][R152.64+0x80], R136 ;  /* 0x0000808898007986 */ /* 0x000fe8000c101910 */
[----:B------:R-:W-:Y:S04]  /*7d40*/  STG.E desc[UR16][R152.64+0x100], R25 ;  /* 0x0001001998007986 */ /* 0x000fe8000c101910 */
[----:B------:R-:W-:Y:S04]  /*7d50*/  STG.E desc[UR16][R152.64+0x180], R27 ;  /* 0x0001801b98007986 */ /* 0x000fe8000c101910 */
[----:B------:R-:W-:Y:S04]  /*7d60*/  STG.E desc[UR16][R152.64+0x200], R89 ;  /* 0x0002005998007986 */ /* 0x000fe8000c101910 */
[----:B------:R-:W-:Y:S04]  /*7d70*/  STG.E desc[UR16][R152.64+0x280], R91 ;  /* 0x0002805b98007986 */ /* 0x000fe8000c101910 */
[----:B------:R-:W-:Y:S04]  /*7d80*/  STG.E desc[UR16][R152.64+0x300], R5 ;  /* 0x0003000598007986 */ /* 0x000fe8000c101910 */
[----:B------:R-:W-:Y:S01]  /*7d90*/  STG.E desc[UR16][R152.64+0x380], R7 ;  /* 0x0003800798007986 */ /* 0x000fe2000c101910 */
[----:B------:R-:W-:Y:S05]  /*7da0*/  EXIT ;  /* 0x000000000000794d */ /* 0x000fea0003800000 */
.L_x_0:
[----:B------:R-:W-:-:S00]  /*7db0*/  BRA `(.L_x_0) ;  /* 0xfffffffc00fc7947 */ /* 0x000fc0000383ffff */
[----:B------:R-:W-:-:S00]  /*7dc0*/  NOP ;  /* 0x0000000000007918 */ /* 0x000fc00000000000 */
        /* <DEDUP_REMOVED lines=11> */
.L_x_1:


//--------------------- .nv.shared.gluon_mma      --------------------------
	.section	.nv.shared.gluon_mma,"aw",@nobits
	.sectionflags	@""
	.align	16
	.zero		1024


//--------------------- .nv.shared.reserved.0     --------------------------
	.section	.nv.shared.reserved.0,"aw",@nobits
	.weak		__nv_reservedSMEM_offset_0_alias
	.size		__nv_reservedSMEM_offset_0_alias, 0, 0
	.other		__nv_reservedSMEM_offset_0_alias,@"STO_CUDA_RESERVED_SHARED STV_DEFAULT"
__nv_reservedSMEM_offset_0_alias:
	.zero		0


//--------------------- .nv.constant0.gluon_mma   --------------------------
	.section	.nv.constant0.gluon_mma,"a",@progbits
	.sectionflags	@""
	.align	4
.nv.constant0.gluon_mma:
	.zero		568


//--------------------- SYMBOLS --------------------------

	.type		.nv.reservedSmem.offset0,@object
	.size		.nv.reservedSmem.offset0,0x4
